	.target	sm_90a

	.elftype	@"ET_EXEC"


//--------------------- .note.nv.tkinfo           --------------------------
	.section	.note.nv.tkinfo,"",@"SHT_NOTE"
	.sectionflags	@"SHF_NOTE_NV_TKINFO"
	.tkinfo
        /*0018*/ 	.word	0x00000002
        /*0030*/ 	.string	""
        /*0030*/ 	.string	"ptxas"
        /*0030*/ 	.string	"Cuda compilation tools, release 13.0, V13.0.88"
        /*0030*/ 	.string	"Build cuda_13.0.r13.0/compiler.36424714_0"
        /*0030*/ 	.string	"-arch sm_90a -m 64 "



//--------------------- .note.nv.cuinfo           --------------------------
	.section	.note.nv.cuinfo,"",@"SHT_NOTE"
	.sectionflags	@"SHF_NOTE_NV_CUINFO"
        /*0018*/ 	.short	0x0002
        /*001a*/ 	.short	0x005a
        /*001c*/ 	.short	0x0082
	.zero		2


//--------------------- .nv.info                  --------------------------
	.section	.nv.info,"",@"SHT_CUDA_INFO"
	.align	4


	//----- nvinfo : EIATTR_REGCOUNT
	.align		4
        /*0000*/ 	.byte	0x04, 0x2f
        /*0002*/ 	.short	(.L_12 - .L_11)
	.align		4
.L_11:
        /*0004*/ 	.word	index@(_ZN7cutlass13device_kernelINS_4gemm6kernel13GemmUniversalIN4cute5tupleIJiiiiEEENS1_10collective13CollectiveMmaINS1_37MainloopSm90TmaGmmaWarpSpecializedFP8ILi56ENS5_IJNS4_1CILi1EEESB_SB_EEENS1_32KernelTmaWarpSpecializedPingpongEEENS5_IJNSA_ILi64EEESF_NSA_ILi32EEEEEENS_12float_e4m3_tENS5_IJlSB_lEEESI_SJ_NS4_8TiledMMAINS4_8MMA_AtomIJNS4_4SM904GMMA30MMA_64x64x32_F32E4M3E4M3_SS_TNILNSN_7ScaleInE1ELSP_1EEEEEENS4_6LayoutISC_NS5_IJNSA_ILi0EEEST_ST_EEEEENS5_IJNS4_10UnderscoreESW_SW_EEEEENS4_13SM90_TMA_LOADENS4_14ComposedLayoutINS4_7SwizzleILi1ELi4ELi3EEENS4_18smem_ptr_flag_bitsILi8EEENSS_INS5_IJNSA_ILi8EEESG_EEENS5_IJSG_SB_EEEEEEEvNS4_8identityESZ_S19_vS1A_EENS_8epilogue10collective6detail29Sm90TmaWarpSpecializedAdapterINS1D_15DefaultEpilogueISI_SJ_SJ_NS1C_6thread17LinearCombinationISI_Li1EffLNS1H_9ScaleType4KindE0ELNS_15FloatRoundStyleE2ESI_EENS1_15EpilogueDefaultEEEEEvvEEEEvNT_6ParamsE)
        /*0008*/ 	.word	0x000000a8


	//----- nvinfo : EIATTR_FRAME_SIZE
	.align		4
.L_12:
        /*000c*/ 	.byte	0x04, 0x11
        /*000e*/ 	.short	(.L_14 - .L_13)
	.align		4
.L_13:
        /*0010*/ 	.word	index@(_ZN7cutlass13device_kernelINS_4gemm6kernel13GemmUniversalIN4cute5tupleIJiiiiEEENS1_10collective13CollectiveMmaINS1_37MainloopSm90TmaGmmaWarpSpecializedFP8ILi56ENS5_IJNS4_1CILi1EEESB_SB_EEENS1_32KernelTmaWarpSpecializedPingpongEEENS5_IJNSA_ILi64EEESF_NSA_ILi32EEEEEENS_12float_e4m3_tENS5_IJlSB_lEEESI_SJ_NS4_8TiledMMAINS4_8MMA_AtomIJNS4_4SM904GMMA30MMA_64x64x32_F32E4M3E4M3_SS_TNILNSN_7ScaleInE1ELSP_1EEEEEENS4_6LayoutISC_NS5_IJNSA_ILi0EEEST_ST_EEEEENS5_IJNS4_10UnderscoreESW_SW_EEEEENS4_13SM90_TMA_LOADENS4_14ComposedLayoutINS4_7SwizzleILi1ELi4ELi3EEENS4_18smem_ptr_flag_bitsILi8EEENSS_INS5_IJNSA_ILi8EEESG_EEENS5_IJSG_SB_EEEEEEEvNS4_8identityESZ_S19_vS1A_EENS_8epilogue10collective6detail29Sm90TmaWarpSpecializedAdapterINS1D_15DefaultEpilogueISI_SJ_SJ_NS1C_6thread17LinearCombinationISI_Li1EffLNS1H_9ScaleType4KindE0ELNS_15FloatRoundStyleE2ESI_EENS1_15EpilogueDefaultEEEEEvvEEEEvNT_6ParamsE)
        /*0014*/ 	.word	0x00000000


	//----- nvinfo : EIATTR_MIN_STACK_SIZE
	.align		4
.L_14:
        /*0018*/ 	.byte	0x04, 0x12
        /*001a*/ 	.short	(.L_16 - .L_15)
	.align		4
.L_15:
        /*001c*/ 	.word	index@(_ZN7cutlass13device_kernelINS_4gemm6kernel13GemmUniversalIN4cute5tupleIJiiiiEEENS1_10collective13CollectiveMmaINS1_37MainloopSm90TmaGmmaWarpSpecializedFP8ILi56ENS5_IJNS4_1CILi1EEESB_SB_EEENS1_32KernelTmaWarpSpecializedPingpongEEENS5_IJNSA_ILi64EEESF_NSA_ILi32EEEEEENS_12float_e4m3_tENS5_IJlSB_lEEESI_SJ_NS4_8TiledMMAINS4_8MMA_AtomIJNS4_4SM904GMMA30MMA_64x64x32_F32E4M3E4M3_SS_TNILNSN_7ScaleInE1ELSP_1EEEEEENS4_6LayoutISC_NS5_IJNSA_ILi0EEEST_ST_EEEEENS5_IJNS4_10UnderscoreESW_SW_EEEEENS4_13SM90_TMA_LOADENS4_14ComposedLayoutINS4_7SwizzleILi1ELi4ELi3EEENS4_18smem_ptr_flag_bitsILi8EEENSS_INS5_IJNSA_ILi8EEESG_EEENS5_IJSG_SB_EEEEEEEvNS4_8identityESZ_S19_vS1A_EENS_8epilogue10collective6detail29Sm90TmaWarpSpecializedAdapterINS1D_15DefaultEpilogueISI_SJ_SJ_NS1C_6thread17LinearCombinationISI_Li1EffLNS1H_9ScaleType4KindE0ELNS_15FloatRoundStyleE2ESI_EENS1_15EpilogueDefaultEEEEEvvEEEEvNT_6ParamsE)
        /*0020*/ 	.word	0x00000000
.L_16:


//--------------------- .nv.compat                --------------------------
	.section	.nv.compat,"",@"SHT_CUDA_COMPAT_INFO"
	.align	4
        /*0000*/ 	.byte	0x02, 0x09, 0x01, 0x00, 0x02, 0x02, 0x04, 0x00, 0x02, 0x05, 0x05, 0x00, 0x03, 0x07, 0x01, 0x01
        /*0010*/ 	.byte	0x02, 0x03, 0x01, 0x00, 0x02, 0x06, 0x01, 0x00, 0x04, 0x0b, 0x08, 0x00, 0x00, 0x00, 0x00, 0x00
        /*0020*/ 	.byte	0x00, 0x00, 0x00, 0x00


//--------------------- .nv.info._ZN7cutlass13device_kernelINS_4gemm6kernel13GemmUniversalIN4cute5tupleIJiiiiEEENS1_10collective13CollectiveMmaINS1_37MainloopSm90TmaGmmaWarpSpecializedFP8ILi56ENS5_IJNS4_1CILi1EEESB_SB_EEENS1_32KernelTmaWarpSpecializedPingpongEEENS5_IJNSA_ILi64EEESF_NSA_ILi32EEEEEENS_12float_e4m3_tENS5_IJlSB_lEEESI_SJ_NS4_8TiledMMAINS4_8MMA_AtomIJNS4_4SM904GMMA30MMA_64x64x32_F32E4M3E4M3_SS_TNILNSN_7ScaleInE1ELSP_1EEEEEENS4_6LayoutISC_NS5_IJNSA_ILi0EEEST_ST_EEEEENS5_IJNS4_10UnderscoreESW_SW_EEEEENS4_13SM90_TMA_LOADENS4_14ComposedLayoutINS4_7SwizzleILi1ELi4ELi3EEENS4_18smem_ptr_flag_bitsILi8EEENSS_INS5_IJNSA_ILi8EEESG_EEENS5_IJSG_SB_EEEEEEEvNS4_8identityESZ_S19_vS1A_EENS_8epilogue10collective6detail29Sm90TmaWarpSpecializedAdapterINS1D_15DefaultEpilogueISI_SJ_SJ_NS1C_6thread17LinearCombinationISI_Li1EffLNS1H_9ScaleType4KindE0ELNS_15FloatRoundStyleE2ESI_EENS1_15EpilogueDefaultEEEEEvvEEEEvNT_6ParamsE --------------------------
	.section	.nv.info._ZN7cutlass13device_kernelINS_4gemm6kernel13GemmUniversalIN4cute5tupleIJiiiiEEENS1_10collective13CollectiveMmaINS1_37MainloopSm90TmaGmmaWarpSpecializedFP8ILi56ENS5_IJNS4_1CILi1EEESB_SB_EEENS1_32KernelTmaWarpSpecializedPingpongEEENS5_IJNSA_ILi64EEESF_NSA_ILi32EEEEEENS_12float_e4m3_tENS5_IJlSB_lEEESI_SJ_NS4_8TiledMMAINS4_8MMA_AtomIJNS4_4SM904GMMA30MMA_64x64x32_F32E4M3E4M3_SS_TNILNSN_7ScaleInE1ELSP_1EEEEEENS4_6LayoutISC_NS5_IJNSA_ILi0EEEST_ST_EEEEENS5_IJNS4_10UnderscoreESW_SW_EEEEENS4_13SM90_TMA_LOADENS4_14ComposedLayoutINS4_7SwizzleILi1ELi4ELi3EEENS4_18smem_ptr_flag_bitsILi8EEENSS_INS5_IJNSA_ILi8EEESG_EEENS5_IJSG_SB_EEEEEEEvNS4_8identityESZ_S19_vS1A_EENS_8epilogue10collective6detail29Sm90TmaWarpSpecializedAdapterINS1D_15DefaultEpilogueISI_SJ_SJ_NS1C_6thread17LinearCombinationISI_Li1EffLNS1H_9ScaleType4KindE0ELNS_15FloatRoundStyleE2ESI_EENS1_15EpilogueDefaultEEEEEvvEEEEvNT_6ParamsE,"",@"SHT_CUDA_INFO"
	.sectionflags	@""
	.align	4


	//----- nvinfo : EIATTR_CUDA_API_VERSION
	.align		4
        /*0000*/ 	.byte	0x04, 0x37
        /*0002*/ 	.short	(.L_18 - .L_17)
.L_17:
        /*0004*/ 	.word	0x00000082


	//----- nvinfo : EIATTR_KPARAM_INFO
	.align		4
.L_18:
        /*0008*/ 	.byte	0x04, 0x17
        /*000a*/ 	.short	(.L_20 - .L_19)
.L_19:
        /*000c*/ 	.word	0x00000000
        /*0010*/ 	.short	0x0000
        /*0012*/ 	.short	0x0070
        /*0014*/ 	.byte	0x00, 0xf0, 0x01, 0x10


	//----- nvinfo : EIATTR_SPARSE_MMA_MASK
	.align		4
.L_20:
        /*0018*/ 	.byte	0x03, 0x50
        /*001a*/ 	.short	0x0000


	//----- nvinfo : EIATTR_MAXREG_COUNT
	.align		4
        /*001c*/ 	.byte	0x03, 0x1b
        /*001e*/ 	.short	0x00a8


	//----- nvinfo : EIATTR_NUM_BARRIERS
	.align		4
        /*0020*/ 	.byte	0x02, 0x4c
        /*0022*/ 	.byte	0x01
	.zero		1


	//----- nvinfo : EIATTR_MERCURY_ISA_VERSION
	.align		4
        /*0024*/ 	.byte	0x03, 0x5f
        /*0026*/ 	.short	0x0101


	//----- nvinfo : EIATTR_INT_WARP_WIDE_INSTR_OFFSETS
	.align		4
        /*0028*/ 	.byte	0x04, 0x31
        /*002a*/ 	.short	(.L_22 - .L_21)


	//   ....[0]....
.L_21:
        /*002c*/ 	.word	0x00000ad0


	//   ....[1]....
        /*0030*/ 	.word	0x00000af0


	//   ....[2]....
        /*0034*/ 	.word	0x00000b70


	//   ....[3]....
        /*0038*/ 	.word	0x00000b80


	//   ....[4]....
        /*003c*/ 	.word	0x00000b90


	//   ....[5]....
        /*0040*/ 	.word	0x00000bb0


	//   ....[6]....
        /*0044*/ 	.word	0x00000c00


	//   ....[7]....
        /*0048*/ 	.word	0x00000c20


	//----- nvinfo : EIATTR_COOP_GROUP_MASK_REGIDS
	.align		4
.L_22:
        /*004c*/ 	.byte	0x04, 0x29
        /*004e*/ 	.short	(.L_24 - .L_23)


	//   ....[0]....
.L_23:
        /*0050*/ 	.word	0xffffffff


	//   ....[1]....
        /*0054*/ 	.word	0xffffffff


	//   ....[2]....
        /*0058*/ 	.word	0xffffffff


	//   ....[3]....
        /*005c*/ 	.word	0xffffffff


	//   ....[4]....
        /*0060*/ 	.word	0xffffffff


	//   ....[5]....
        /*0064*/ 	.word	0xffffffff


	//----- nvinfo : EIATTR_COOP_GROUP_INSTR_OFFSETS
	.align		4
.L_24:
        /*0068*/ 	.byte	0x04, 0x28
        /*006a*/ 	.short	(.L_26 - .L_25)


	//   ....[0]....
.L_25:
        /*006c*/ 	.word	0x00000060


	//   ....[1]....
        /*0070*/ 	.word	0x00000070


	//   ....[2]....
        /*0074*/ 	.word	0x00000130


	//   ....[3]....
        /*0078*/ 	.word	0x00000970


	//   ....[4]....
        /*007c*/ 	.word	0x000009b0


	//   ....[5]....
        /*0080*/ 	.word	0x000009f0


	//----- nvinfo : EIATTR_REG_RECONFIG
	.align		4
.L_26:
        /*0084*/ 	.byte	0x01, 0x54
	.zero		2


	//----- nvinfo : EIATTR_MBARRIER_INSTR_OFFSETS
	.align		4
        /*0088*/ 	.byte	0x04, 0x39
        /*008a*/ 	.short	(.L_28 - .L_27)


	//   ....[0]....
.L_27:
        /*008c*/ 	.word	0x00000250
        /*0090*/ 	.word	0x000000ff
        /*0094*/ 	.word	0x00000000
        /*0098*/ 	.short	0x0100
        /*009a*/ 	.byte	0x08
	.zero		1


	//   ....[1]....
        /*009c*/ 	.word	0x00000260
        /*00a0*/ 	.word	0x000000ff
        /*00a4*/ 	.word	0x000001c0
        /*00a8*/ 	.short	0x0100
        /*00aa*/ 	.byte	0x08
	.zero		1


	//   ....[2]....
        /*00ac*/ 	.word	0x00000270
        /*00b0*/ 	.word	0x000000ff
        /*00b4*/ 	.word	0x00000008
        /*00b8*/ 	.short	0x0100
        /*00ba*/ 	.byte	0x08
	.zero		1


	//   ....[3]....
        /*00bc*/ 	.word	0x00000280
        /*00c0*/ 	.word	0x000000ff
        /*00c4*/ 	.word	0x000001c8
        /*00c8*/ 	.short	0x0100
        /*00ca*/ 	.byte	0x08
	.zero		1


	//   ....[4]....
        /*00cc*/ 	.word	0x00000290
        /*00d0*/ 	.word	0x000000ff
        /*00d4*/ 	.word	0x00000010
        /*00d8*/ 	.short	0x0100
        /*00da*/ 	.byte	0x08
	.zero		1


	//   ....[5]....
        /*00dc*/ 	.word	0x000002a0
        /*00e0*/ 	.word	0x000000ff
        /*00e4*/ 	.word	0x000001d0
        /*00e8*/ 	.short	0x0100
        /*00ea*/ 	.byte	0x08
	.zero		1


	//   ....[6]....
        /*00ec*/ 	.word	0x000002b0
        /*00f0*/ 	.word	0x000000ff
        /*00f4*/ 	.word	0x00000018
        /*00f8*/ 	.short	0x0100
        /*00fa*/ 	.byte	0x08
	.zero		1


	//   ....[7]....
        /*00fc*/ 	.word	0x000002c0
        /*0100*/ 	.word	0x000000ff
        /*0104*/ 	.word	0x000001d8
        /*0108*/ 	.short	0x0100
        /*010a*/ 	.byte	0x08
	.zero		1


	//   ....[8]....
        /*010c*/ 	.word	0x000002d0
        /*0110*/ 	.word	0x000000ff
        /*0114*/ 	.word	0x00000020
        /*0118*/ 	.short	0x0100
        /*011a*/ 	.byte	0x08
	.zero		1


	//   ....[9]....
        /*011c*/ 	.word	0x000002e0
        /*0120*/ 	.word	0x000000ff
        /*0124*/ 	.word	0x000001e0
        /*0128*/ 	.short	0x0100
        /*012a*/ 	.byte	0x08
	.zero		1


	//   ....[10]....
        /*012c*/ 	.word	0x000002f0
        /*0130*/ 	.word	0x000000ff
        /*0134*/ 	.word	0x00000028
        /*0138*/ 	.short	0x0100
        /*013a*/ 	.byte	0x08
	.zero		1


	//   ....[11]....
        /*013c*/ 	.word	0x00000300
        /*0140*/ 	.word	0x000000ff
        /*0144*/ 	.word	0x000001e8
        /*0148*/ 	.short	0x0100
        /*014a*/ 	.byte	0x08
	.zero		1


	//   ....[12]....
        /*014c*/ 	.word	0x00000310
        /*0150*/ 	.word	0x000000ff
        /*0154*/ 	.word	0x00000030
        /*0158*/ 	.short	0x0100
        /*015a*/ 	.byte	0x08
	.zero		1


	//   ....[13]....
        /*015c*/ 	.word	0x00000320
        /*0160*/ 	.word	0x000000ff
        /*0164*/ 	.word	0x000001f0
        /*0168*/ 	.short	0x0100
        /*016a*/ 	.byte	0x08
	.zero		1


	//   ....[14]....
        /*016c*/ 	.word	0x00000330
        /*0170*/ 	.word	0x000000ff
        /*0174*/ 	.word	0x00000038
        /*0178*/ 	.short	0x0100
        /*017a*/ 	.byte	0x08
	.zero		1


	//   ....[15]....
        /*017c*/ 	.word	0x00000340
        /*0180*/ 	.word	0x000000ff
        /*0184*/ 	.word	0x000001f8
        /*0188*/ 	.short	0x0100
        /*018a*/ 	.byte	0x08
	.zero		1


	//   ....[16]....
        /*018c*/ 	.word	0x00000350
        /*0190*/ 	.word	0x000000ff
        /*0194*/ 	.word	0x00000040
        /*0198*/ 	.short	0x0100
        /*019a*/ 	.byte	0x08
	.zero		1


	//   ....[17]....
        /*019c*/ 	.word	0x00000360
        /*01a0*/ 	.word	0x000000ff
        /*01a4*/ 	.word	0x00000200
        /*01a8*/ 	.short	0x0100
        /*01aa*/ 	.byte	0x08
	.zero		1


	//   ....[18]....
        /*01ac*/ 	.word	0x00000370
        /*01b0*/ 	.word	0x000000ff
        /*01b4*/ 	.word	0x00000048
        /*01b8*/ 	.short	0x0100
        /*01ba*/ 	.byte	0x08
	.zero		1


	//   ....[19]....
        /*01bc*/ 	.word	0x00000380
        /*01c0*/ 	.word	0x000000ff
        /*01c4*/ 	.word	0x00000208
        /*01c8*/ 	.short	0x0100
        /*01ca*/ 	.byte	0x08
	.zero		1


	//   ....[20]....
        /*01cc*/ 	.word	0x00000390
        /*01d0*/ 	.word	0x000000ff
        /*01d4*/ 	.word	0x00000050
        /*01d8*/ 	.short	0x0100
        /*01da*/ 	.byte	0x08
	.zero		1


	//   ....[21]....
        /*01dc*/ 	.word	0x000003a0
        /*01e0*/ 	.word	0x000000ff
        /*01e4*/ 	.word	0x00000210
        /*01e8*/ 	.short	0x0100
        /*01ea*/ 	.byte	0x08
	.zero		1


	//   ....[22]....
        /*01ec*/ 	.word	0x000003b0
        /*01f0*/ 	.word	0x000000ff
        /*01f4*/ 	.word	0x00000058
        /*01f8*/ 	.short	0x0100
        /*01fa*/ 	.byte	0x08
	.zero		1


	//   ....[23]....
        /*01fc*/ 	.word	0x000003c0
        /*0200*/ 	.word	0x000000ff
        /*0204*/ 	.word	0x00000218
        /*0208*/ 	.short	0x0100
        /*020a*/ 	.byte	0x08
	.zero		1


	//   ....[24]....
        /*020c*/ 	.word	0x000003d0
        /*0210*/ 	.word	0x000000ff
        /*0214*/ 	.word	0x00000060
        /*0218*/ 	.short	0x0100
        /*021a*/ 	.byte	0x08
	.zero		1


	//   ....[25]....
        /*021c*/ 	.word	0x000003e0
        /*0220*/ 	.word	0x000000ff
        /*0224*/ 	.word	0x00000220
        /*0228*/ 	.short	0x0100
        /*022a*/ 	.byte	0x08
	.zero		1


	//   ....[26]....
        /*022c*/ 	.word	0x000003f0
        /*0230*/ 	.word	0x000000ff
        /*0234*/ 	.word	0x00000068
        /*0238*/ 	.short	0x0100
        /*023a*/ 	.byte	0x08
	.zero		1


	//   ....[27]....
        /*023c*/ 	.word	0x00000400
        /*0240*/ 	.word	0x000000ff
        /*0244*/ 	.word	0x00000228
        /*0248*/ 	.short	0x0100
        /*024a*/ 	.byte	0x08
	.zero		1


	//   ....[28]....
        /*024c*/ 	.word	0x00000410
        /*0250*/ 	.word	0x000000ff
        /*0254*/ 	.word	0x00000070
        /*0258*/ 	.short	0x0100
        /*025a*/ 	.byte	0x08
	.zero		1


	//   ....[29]....
        /*025c*/ 	.word	0x00000420
        /*0260*/ 	.word	0x000000ff
        /*0264*/ 	.word	0x00000230
        /*0268*/ 	.short	0x0100
        /*026a*/ 	.byte	0x08
	.zero		1


	//   ....[30]....
        /*026c*/ 	.word	0x00000430
        /*0270*/ 	.word	0x000000ff
        /*0274*/ 	.word	0x00000078
        /*0278*/ 	.short	0x0100
        /*027a*/ 	.byte	0x08
	.zero		1


	//   ....[31]....
        /*027c*/ 	.word	0x00000440
        /*0280*/ 	.word	0x000000ff
        /*0284*/ 	.word	0x00000238
        /*0288*/ 	.short	0x0100
        /*028a*/ 	.byte	0x08
	.zero		1


	//   ....[32]....
        /*028c*/ 	.word	0x00000450
        /*0290*/ 	.word	0x000000ff
        /*0294*/ 	.word	0x00000080
        /*0298*/ 	.short	0x0100
        /*029a*/ 	.byte	0x08
	.zero		1


	//   ....[33]....
        /*029c*/ 	.word	0x00000460
        /*02a0*/ 	.word	0x000000ff
        /*02a4*/ 	.word	0x00000240
        /*02a8*/ 	.short	0x0100
        /*02aa*/ 	.byte	0x08
	.zero		1


	//   ....[34]....
        /*02ac*/ 	.word	0x00000470
        /*02b0*/ 	.word	0x000000ff
        /*02b4*/ 	.word	0x00000088
        /*02b8*/ 	.short	0x0100
        /*02ba*/ 	.byte	0x08
	.zero		1


	//   ....[35]....
        /*02bc*/ 	.word	0x00000480
        /*02c0*/ 	.word	0x000000ff
        /*02c4*/ 	.word	0x00000248
        /*02c8*/ 	.short	0x0100
        /*02ca*/ 	.byte	0x08
	.zero		1


	//   ....[36]....
        /*02cc*/ 	.word	0x00000490
        /*02d0*/ 	.word	0x000000ff
        /*02d4*/ 	.word	0x00000090
        /*02d8*/ 	.short	0x0100
        /*02da*/ 	.byte	0x08
	.zero		1


	//   ....[37]....
        /*02dc*/ 	.word	0x000004a0
        /*02e0*/ 	.word	0x000000ff
        /*02e4*/ 	.word	0x00000250
        /*02e8*/ 	.short	0x0100
        /*02ea*/ 	.byte	0x08
	.zero		1


	//   ....[38]....
        /*02ec*/ 	.word	0x000004b0
        /*02f0*/ 	.word	0x000000ff
        /*02f4*/ 	.word	0x00000098
        /*02f8*/ 	.short	0x0100
        /*02fa*/ 	.byte	0x08
	.zero		1


	//   ....[39]....
        /*02fc*/ 	.word	0x000004c0
        /*0300*/ 	.word	0x000000ff
        /*0304*/ 	.word	0x00000258
        /*0308*/ 	.short	0x0100
        /*030a*/ 	.byte	0x08
	.zero		1


	//   ....[40]....
        /*030c*/ 	.word	0x000004d0
        /*0310*/ 	.word	0x000000ff
        /*0314*/ 	.word	0x000000a0
        /*0318*/ 	.short	0x0100
        /*031a*/ 	.byte	0x08
	.zero		1


	//   ....[41]....
        /*031c*/ 	.word	0x000004e0
        /*0320*/ 	.word	0x000000ff
        /*0324*/ 	.word	0x00000260
        /*0328*/ 	.short	0x0100
        /*032a*/ 	.byte	0x08
	.zero		1


	//   ....[42]....
        /*032c*/ 	.word	0x000004f0
        /*0330*/ 	.word	0x000000ff
        /*0334*/ 	.word	0x000000a8
        /*0338*/ 	.short	0x0100
        /*033a*/ 	.byte	0x08
	.zero		1


	//   ....[43]....
        /*033c*/ 	.word	0x00000500
        /*0340*/ 	.word	0x000000ff
        /*0344*/ 	.word	0x00000268
        /*0348*/ 	.short	0x0100
        /*034a*/ 	.byte	0x08
	.zero		1


	//   ....[44]....
        /*034c*/ 	.word	0x00000510
        /*0350*/ 	.word	0x000000ff
        /*0354*/ 	.word	0x000000b0
        /*0358*/ 	.short	0x0100
        /*035a*/ 	.byte	0x08
	.zero		1


	//   ....[45]....
        /*035c*/ 	.word	0x00000520
        /*0360*/ 	.word	0x000000ff
        /*0364*/ 	.word	0x00000270
        /*0368*/ 	.short	0x0100
        /*036a*/ 	.byte	0x08
	.zero		1


	//   ....[46]....
        /*036c*/ 	.word	0x00000530
        /*0370*/ 	.word	0x000000ff
        /*0374*/ 	.word	0x000000b8
        /*0378*/ 	.short	0x0100
        /*037a*/ 	.byte	0x08
	.zero		1


	//   ....[47]....
        /*037c*/ 	.word	0x00000540
        /*0380*/ 	.word	0x000000ff
        /*0384*/ 	.word	0x00000278
        /*0388*/ 	.short	0x0100
        /*038a*/ 	.byte	0x08
	.zero		1


	//   ....[48]....
        /*038c*/ 	.word	0x00000550
        /*0390*/ 	.word	0x000000ff
        /*0394*/ 	.word	0x000000c0
        /*0398*/ 	.short	0x0100
        /*039a*/ 	.byte	0x08
	.zero		1


	//   ....[49]....
        /*039c*/ 	.word	0x00000560
        /*03a0*/ 	.word	0x000000ff
        /*03a4*/ 	.word	0x00000280
        /*03a8*/ 	.short	0x0100
        /*03aa*/ 	.byte	0x08
	.zero		1


	//   ....[50]....
        /*03ac*/ 	.word	0x00000570
        /*03b0*/ 	.word	0x000000ff
        /*03b4*/ 	.word	0x000000c8
        /*03b8*/ 	.short	0x0100
        /*03ba*/ 	.byte	0x08
	.zero		1


	//   ....[51]....
        /*03bc*/ 	.word	0x00000580
        /*03c0*/ 	.word	0x000000ff
        /*03c4*/ 	.word	0x00000288
        /*03c8*/ 	.short	0x0100
        /*03ca*/ 	.byte	0x08
	.zero		1


	//   ....[52]....
        /*03cc*/ 	.word	0x00000590
        /*03d0*/ 	.word	0x000000ff
        /*03d4*/ 	.word	0x000000d0
        /*03d8*/ 	.short	0x0100
        /*03da*/ 	.byte	0x08
	.zero		1


	//   ....[53]....
        /*03dc*/ 	.word	0x000005a0
        /*03e0*/ 	.word	0x000000ff
        /*03e4*/ 	.word	0x00000290
        /*03e8*/ 	.short	0x0100
        /*03ea*/ 	.byte	0x08
	.zero		1


	//   ....[54]....
        /*03ec*/ 	.word	0x000005b0
        /*03f0*/ 	.word	0x000000ff
        /*03f4*/ 	.word	0x000000d8
        /*03f8*/ 	.short	0x0100
        /*03fa*/ 	.byte	0x08
	.zero		1


	//   ....[55]....
        /*03fc*/ 	.word	0x000005c0
        /*0400*/ 	.word	0x000000ff
        /*0404*/ 	.word	0x00000298
        /*0408*/ 	.short	0x0100
        /*040a*/ 	.byte	0x08
	.zero		1


	//   ....[56]....
        /*040c*/ 	.word	0x000005d0
        /*0410*/ 	.word	0x000000ff
        /*0414*/ 	.word	0x000000e0
        /*0418*/ 	.short	0x0100
        /*041a*/ 	.byte	0x08
	.zero		1


	//   ....[57]....
        /*041c*/ 	.word	0x000005e0
        /*0420*/ 	.word	0x000000ff
        /*0424*/ 	.word	0x000002a0
        /*0428*/ 	.short	0x0100
        /*042a*/ 	.byte	0x08
	.zero		1


	//   ....[58]....
        /*042c*/ 	.word	0x000005f0
        /*0430*/ 	.word	0x000000ff
        /*0434*/ 	.word	0x000000e8
        /*0438*/ 	.short	0x0100
        /*043a*/ 	.byte	0x08
	.zero		1


	//   ....[59]....
        /*043c*/ 	.word	0x00000600
        /*0440*/ 	.word	0x000000ff
        /*0444*/ 	.word	0x000002a8
        /*0448*/ 	.short	0x0100
        /*044a*/ 	.byte	0x08
	.zero		1


	//   ....[60]....
        /*044c*/ 	.word	0x00000610
        /*0450*/ 	.word	0x000000ff
        /*0454*/ 	.word	0x000000f0
        /*0458*/ 	.short	0x0100
        /*045a*/ 	.byte	0x08
	.zero		1


	//   ....[61]....
        /*045c*/ 	.word	0x00000620
        /*0460*/ 	.word	0x000000ff
        /*0464*/ 	.word	0x000002b0
        /*0468*/ 	.short	0x0100
        /*046a*/ 	.byte	0x08
	.zero		1


	//   ....[62]....
        /*046c*/ 	.word	0x00000630
        /*0470*/ 	.word	0x000000ff
        /*0474*/ 	.word	0x000000f8
        /*0478*/ 	.short	0x0100
        /*047a*/ 	.byte	0x08
	.zero		1


	//   ....[63]....
        /*047c*/ 	.word	0x00000640
        /*0480*/ 	.word	0x000000ff
        /*0484*/ 	.word	0x000002b8
        /*0488*/ 	.short	0x0100
        /*048a*/ 	.byte	0x08
	.zero		1


	//   ....[64]....
        /*048c*/ 	.word	0x00000650
        /*0490*/ 	.word	0x000000ff
        /*0494*/ 	.word	0x00000100
        /*0498*/ 	.short	0x0100
        /*049a*/ 	.byte	0x08
	.zero		1


	//   ....[65]....
        /*049c*/ 	.word	0x00000660
        /*04a0*/ 	.word	0x000000ff
        /*04a4*/ 	.word	0x000002c0
        /*04a8*/ 	.short	0x0100
        /*04aa*/ 	.byte	0x08
	.zero		1


	//   ....[66]....
        /*04ac*/ 	.word	0x00000670
        /*04b0*/ 	.word	0x000000ff
        /*04b4*/ 	.word	0x00000108
        /*04b8*/ 	.short	0x0100
        /*04ba*/ 	.byte	0x08
	.zero		1


	//   ....[67]....
        /*04bc*/ 	.word	0x00000680
        /*04c0*/ 	.word	0x000000ff
        /*04c4*/ 	.word	0x000002c8
        /*04c8*/ 	.short	0x0100
        /*04ca*/ 	.byte	0x08
	.zero		1


	//   ....[68]....
        /*04cc*/ 	.word	0x00000690
        /*04d0*/ 	.word	0x000000ff
        /*04d4*/ 	.word	0x00000110
        /*04d8*/ 	.short	0x0100
        /*04da*/ 	.byte	0x08
	.zero		1


	//   ....[69]....
        /*04dc*/ 	.word	0x000006a0
        /*04e0*/ 	.word	0x000000ff
        /*04e4*/ 	.word	0x000002d0
        /*04e8*/ 	.short	0x0100
        /*04ea*/ 	.byte	0x08
	.zero		1


	//   ....[70]....
        /*04ec*/ 	.word	0x000006b0
        /*04f0*/ 	.word	0x000000ff
        /*04f4*/ 	.word	0x00000118
        /*04f8*/ 	.short	0x0100
        /*04fa*/ 	.byte	0x08
	.zero		1


	//   ....[71]....
        /*04fc*/ 	.word	0x000006c0
        /*0500*/ 	.word	0x000000ff
        /*0504*/ 	.word	0x000002d8
        /*0508*/ 	.short	0x0100
        /*050a*/ 	.byte	0x08
	.zero		1


	//   ....[72]....
        /*050c*/ 	.word	0x000006d0
        /*0510*/ 	.word	0x000000ff
        /*0514*/ 	.word	0x00000120
        /*0518*/ 	.short	0x0100
        /*051a*/ 	.byte	0x08
	.zero		1


	//   ....[73]....
        /*051c*/ 	.word	0x000006e0
        /*0520*/ 	.word	0x000000ff
        /*0524*/ 	.word	0x000002e0
        /*0528*/ 	.short	0x0100
        /*052a*/ 	.byte	0x08
	.zero		1


	//   ....[74]....
        /*052c*/ 	.word	0x000006f0
        /*0530*/ 	.word	0x000000ff
        /*0534*/ 	.word	0x00000128
        /*0538*/ 	.short	0x0100
        /*053a*/ 	.byte	0x08
	.zero		1


	//   ....[75]....
        /*053c*/ 	.word	0x00000700
        /*0540*/ 	.word	0x000000ff
        /*0544*/ 	.word	0x000002e8
        /*0548*/ 	.short	0x0100
        /*054a*/ 	.byte	0x08
	.zero		1


	//   ....[76]....
        /*054c*/ 	.word	0x00000710
        /*0550*/ 	.word	0x000000ff
        /*0554*/ 	.word	0x00000130
        /*0558*/ 	.short	0x0100
        /*055a*/ 	.byte	0x08
	.zero		1


	//   ....[77]....
        /*055c*/ 	.word	0x00000720
        /*0560*/ 	.word	0x000000ff
        /*0564*/ 	.word	0x000002f0
        /*0568*/ 	.short	0x0100
        /*056a*/ 	.byte	0x08
	.zero		1


	//   ....[78]....
        /*056c*/ 	.word	0x00000730
        /*0570*/ 	.word	0x000000ff
        /*0574*/ 	.word	0x00000138
        /*0578*/ 	.short	0x0100
        /*057a*/ 	.byte	0x08
	.zero		1


	//   ....[79]....
        /*057c*/ 	.word	0x00000740
        /*0580*/ 	.word	0x000000ff
        /*0584*/ 	.word	0x000002f8
        /*0588*/ 	.short	0x0100
        /*058a*/ 	.byte	0x08
	.zero		1


	//   ....[80]....
        /*058c*/ 	.word	0x00000750
        /*0590*/ 	.word	0x000000ff
        /*0594*/ 	.word	0x00000140
        /*0598*/ 	.short	0x0100
        /*059a*/ 	.byte	0x08
	.zero		1


	//   ....[81]....
        /*059c*/ 	.word	0x00000760
        /*05a0*/ 	.word	0x000000ff
        /*05a4*/ 	.word	0x00000300
        /*05a8*/ 	.short	0x0100
        /*05aa*/ 	.byte	0x08
	.zero		1


	//   ....[82]....
        /*05ac*/ 	.word	0x00000770
        /*05b0*/ 	.word	0x000000ff
        /*05b4*/ 	.word	0x00000148
        /*05b8*/ 	.short	0x0100
        /*05ba*/ 	.byte	0x08
	.zero		1


	//   ....[83]....
        /*05bc*/ 	.word	0x00000780
        /*05c0*/ 	.word	0x000000ff
        /*05c4*/ 	.word	0x00000308
        /*05c8*/ 	.short	0x0100
        /*05ca*/ 	.byte	0x08
	.zero		1


	//   ....[84]....
        /*05cc*/ 	.word	0x00000790
        /*05d0*/ 	.word	0x000000ff
        /*05d4*/ 	.word	0x00000150
        /*05d8*/ 	.short	0x0100
        /*05da*/ 	.byte	0x08
	.zero		1


	//   ....[85]....
        /*05dc*/ 	.word	0x000007a0
        /*05e0*/ 	.word	0x000000ff
        /*05e4*/ 	.word	0x00000310
        /*05e8*/ 	.short	0x0100
        /*05ea*/ 	.byte	0x08
	.zero		1


	//   ....[86]....
        /*05ec*/ 	.word	0x000007b0
        /*05f0*/ 	.word	0x000000ff
        /*05f4*/ 	.word	0x00000158
        /*05f8*/ 	.short	0x0100
        /*05fa*/ 	.byte	0x08
	.zero		1


	//   ....[87]....
        /*05fc*/ 	.word	0x000007c0
        /*0600*/ 	.word	0x000000ff
        /*0604*/ 	.word	0x00000318
        /*0608*/ 	.short	0x0100
        /*060a*/ 	.byte	0x08
	.zero		1


	//   ....[88]....
        /*060c*/ 	.word	0x000007d0
        /*0610*/ 	.word	0x000000ff
        /*0614*/ 	.word	0x00000160
        /*0618*/ 	.short	0x0100
        /*061a*/ 	.byte	0x08
	.zero		1


	//   ....[89]....
        /*061c*/ 	.word	0x000007e0
        /*0620*/ 	.word	0x000000ff
        /*0624*/ 	.word	0x00000320
        /*0628*/ 	.short	0x0100
        /*062a*/ 	.byte	0x08
	.zero		1


	//   ....[90]....
        /*062c*/ 	.word	0x000007f0
        /*0630*/ 	.word	0x000000ff
        /*0634*/ 	.word	0x00000168
        /*0638*/ 	.short	0x0100
        /*063a*/ 	.byte	0x08
	.zero		1


	//   ....[91]....
        /*063c*/ 	.word	0x00000800
        /*0640*/ 	.word	0x000000ff
        /*0644*/ 	.word	0x00000328
        /*0648*/ 	.short	0x0100
        /*064a*/ 	.byte	0x08
	.zero		1


	//   ....[92]....
        /*064c*/ 	.word	0x00000810
        /*0650*/ 	.word	0x000000ff
        /*0654*/ 	.word	0x00000170
        /*0658*/ 	.short	0x0100
        /*065a*/ 	.byte	0x08
	.zero		1


	//   ....[93]....
        /*065c*/ 	.word	0x00000820
        /*0660*/ 	.word	0x000000ff
        /*0664*/ 	.word	0x00000330
        /*0668*/ 	.short	0x0100
        /*066a*/ 	.byte	0x08
	.zero		1


	//   ....[94]....
        /*066c*/ 	.word	0x00000830
        /*0670*/ 	.word	0x000000ff
        /*0674*/ 	.word	0x00000178
        /*0678*/ 	.short	0x0100
        /*067a*/ 	.byte	0x08
	.zero		1


	//   ....[95]....
        /*067c*/ 	.word	0x00000840
        /*0680*/ 	.word	0x000000ff
        /*0684*/ 	.word	0x00000338
        /*0688*/ 	.short	0x0100
        /*068a*/ 	.byte	0x08
	.zero		1


	//   ....[96]....
        /*068c*/ 	.word	0x00000850
        /*0690*/ 	.word	0x000000ff
        /*0694*/ 	.word	0x00000180
        /*0698*/ 	.short	0x0100
        /*069a*/ 	.byte	0x08
	.zero		1


	//   ....[97]....
        /*069c*/ 	.word	0x00000860
        /*06a0*/ 	.word	0x000000ff
        /*06a4*/ 	.word	0x00000340
        /*06a8*/ 	.short	0x0100
        /*06aa*/ 	.byte	0x08
	.zero		1


	//   ....[98]....
        /*06ac*/ 	.word	0x00000870
        /*06b0*/ 	.word	0x000000ff
        /*06b4*/ 	.word	0x00000188
        /*06b8*/ 	.short	0x0100
        /*06ba*/ 	.byte	0x08
	.zero		1


	//   ....[99]....
        /*06bc*/ 	.word	0x00000880
        /*06c0*/ 	.word	0x000000ff
        /*06c4*/ 	.word	0x00000348
        /*06c8*/ 	.short	0x0100
        /*06ca*/ 	.byte	0x08
	.zero		1


	//   ....[100]....
        /*06cc*/ 	.word	0x00000890
        /*06d0*/ 	.word	0x000000ff
        /*06d4*/ 	.word	0x00000190
        /*06d8*/ 	.short	0x0100
        /*06da*/ 	.byte	0x08
	.zero		1


	//   ....[101]....
        /*06dc*/ 	.word	0x000008a0
        /*06e0*/ 	.word	0x000000ff
        /*06e4*/ 	.word	0x00000350
        /*06e8*/ 	.short	0x0100
        /*06ea*/ 	.byte	0x08
	.zero		1


	//   ....[102]....
        /*06ec*/ 	.word	0x000008b0
        /*06f0*/ 	.word	0x000000ff
        /*06f4*/ 	.word	0x00000198
        /*06f8*/ 	.short	0x0100
        /*06fa*/ 	.byte	0x08
	.zero		1


	//   ....[103]....
        /*06fc*/ 	.word	0x000008c0
        /*0700*/ 	.word	0x000000ff
        /*0704*/ 	.word	0x00000358
        /*0708*/ 	.short	0x0100
        /*070a*/ 	.byte	0x08
	.zero		1


	//   ....[104]....
        /*070c*/ 	.word	0x000008d0
        /*0710*/ 	.word	0x000000ff
        /*0714*/ 	.word	0x000001a0
        /*0718*/ 	.short	0x0100
        /*071a*/ 	.byte	0x08
	.zero		1


	//   ....[105]....
        /*071c*/ 	.word	0x000008e0
        /*0720*/ 	.word	0x000000ff
        /*0724*/ 	.word	0x00000360
        /*0728*/ 	.short	0x0100
        /*072a*/ 	.byte	0x08
	.zero		1


	//   ....[106]....
        /*072c*/ 	.word	0x000008f0
        /*0730*/ 	.word	0x000000ff
        /*0734*/ 	.word	0x000001a8
        /*0738*/ 	.short	0x0100
        /*073a*/ 	.byte	0x08
	.zero		1


	//   ....[107]....
        /*073c*/ 	.word	0x00000900
        /*0740*/ 	.word	0x000000ff
        /*0744*/ 	.word	0x00000368
        /*0748*/ 	.short	0x0100
        /*074a*/ 	.byte	0x08
	.zero		1


	//   ....[108]....
        /*074c*/ 	.word	0x00000910
        /*0750*/ 	.word	0x000000ff
        /*0754*/ 	.word	0x000001b0
        /*0758*/ 	.short	0x0100
        /*075a*/ 	.byte	0x08
	.zero		1


	//   ....[109]....
        /*075c*/ 	.word	0x00000920
        /*0760*/ 	.word	0x000000ff
        /*0764*/ 	.word	0x00000370
        /*0768*/ 	.short	0x0100
        /*076a*/ 	.byte	0x08
	.zero		1


	//   ....[110]....
        /*076c*/ 	.word	0x00000930
        /*0770*/ 	.word	0x000000ff
        /*0774*/ 	.word	0x000001b8
        /*0778*/ 	.short	0x0100
        /*077a*/ 	.byte	0x08
	.zero		1


	//   ....[111]....
        /*077c*/ 	.word	0x00000940
        /*0780*/ 	.word	0x000000ff
        /*0784*/ 	.word	0x00000378
        /*0788*/ 	.short	0x0100
        /*078a*/ 	.byte	0x08
	.zero		1


	//   ....[112]....
        /*078c*/ 	.word	0x00000c60
        /*0790*/ 	.word	0x000000ff
        /*0794*/ 	.word	0x000003b0
        /*0798*/ 	.short	0x0100
        /*079a*/ 	.byte	0x08
	.zero		1


	//   ....[113]....
        /*079c*/ 	.word	0x00000cd0
        /*07a0*/ 	.word	0x000000ff
        /*07a4*/ 	.word	0x000003b8
        /*07a8*/ 	.short	0x0100
        /*07aa*/ 	.byte	0x08
	.zero		1


	//   ....[114]....
        /*07ac*/ 	.word	0x00000cf0
        /*07b0*/ 	.word	0x000000ff
        /*07b4*/ 	.word	0x00000390
        /*07b8*/ 	.short	0x0100
        /*07ba*/ 	.byte	0x09
	.zero		1


	//   ....[115]....
        /*07bc*/ 	.word	0x00000d00
        /*07c0*/ 	.word	0x000000ff
        /*07c4*/ 	.word	0x00000398
        /*07c8*/ 	.short	0x0100
        /*07ca*/ 	.byte	0x09
	.zero		1


	//   ....[116]....
        /*07cc*/ 	.word	0x00000d10
        /*07d0*/ 	.word	0x000000ff
        /*07d4*/ 	.word	0x000003a0
        /*07d8*/ 	.short	0x0100
        /*07da*/ 	.byte	0x09
	.zero		1


	//   ....[117]....
        /*07dc*/ 	.word	0x00000d20
        /*07e0*/ 	.word	0x000000ff
        /*07e4*/ 	.word	0x000003a8
        /*07e8*/ 	.short	0x0100
        /*07ea*/ 	.byte	0x09
	.zero		1


	//   ....[118]....
        /*07ec*/ 	.word	0x00001b50
        /*07f0*/ 	.word	0x000000ff
        /*07f4*/ 	.word	0xfffffff8
        /*07f8*/ 	.short	0x010a
        /*07fa*/ 	.byte	0x0f
	.zero		1


	//   ....[119]....
        /*07fc*/ 	.word	0x00001e20
        /*0800*/ 	.word	0x000000ff
        /*0804*/ 	.word	0x00000000
        /*0808*/ 	.short	0x010a
        /*080a*/ 	.byte	0x06
	.zero		1


	//   ....[120]....
        /*080c*/ 	.word	0x00001e60
        /*0810*/ 	.word	0x000000ff
        /*0814*/ 	.word	0x00000000
        /*0818*/ 	.short	0x010a
        /*081a*/ 	.byte	0x06
	.zero		1


	//   ....[121]....
        /*081c*/ 	.word	0x00002380
        /*0820*/ 	.word	0x000000ff
        /*0824*/ 	.word	0x00000000
        /*0828*/ 	.short	0x010a
        /*082a*/ 	.byte	0x09
	.zero		1


	//   ....[122]....
        /*082c*/ 	.word	0x000023c0
        /*0830*/ 	.word	0x000000ff
        /*0834*/ 	.word	0x00000000
        /*0838*/ 	.short	0x010a
        /*083a*/ 	.byte	0x09
	.zero		1


	//   ....[123]....
        /*083c*/ 	.word	0x00002750
        /*0840*/ 	.word	0x000000ff
        /*0844*/ 	.word	0x00000000
        /*0848*/ 	.short	0x0101
        /*084a*/ 	.byte	0x08
	.zero		1


	//   ....[124]....
        /*084c*/ 	.word	0x00002ac0
        /*0850*/ 	.word	0x0000000f
        /*0854*/ 	.word	0x00000000
        /*0858*/ 	.short	0x0101
        /*085a*/ 	.byte	0x18
	.zero		1


	//   ....[125]....
        /*085c*/ 	.word	0x00002ba0
        /*0860*/ 	.word	0x000000ff
        /*0864*/ 	.word	0x00000000
        /*0868*/ 	.short	0x0101
        /*086a*/ 	.byte	0x06
	.zero		1


	//   ....[126]....
        /*086c*/ 	.word	0x00002c50
        /*0870*/ 	.word	0x000000ff
        /*0874*/ 	.word	0x00000008
        /*0878*/ 	.short	0x010a
        /*087a*/ 	.byte	0x0f
	.zero		1


	//   ....[127]....
        /*087c*/ 	.word	0x000054b0
        /*0880*/ 	.word	0x00000004
        /*0884*/ 	.word	0x00000000
        /*0888*/ 	.short	0x0101
        /*088a*/ 	.byte	0x18
	.zero		1


	//   ....[128]....
        /*088c*/ 	.word	0x00005d90
        /*0890*/ 	.word	0x00000013
        /*0894*/ 	.word	0x000001c0
        /*0898*/ 	.short	0x010a
        /*089a*/ 	.byte	0x3f
	.zero		1


	//   ....[129]....
        /*089c*/ 	.word	0x00006110
        /*08a0*/ 	.word	0x00000004
        /*08a4*/ 	.word	0x000003b8
        /*08a8*/ 	.short	0x0101
        /*08aa*/ 	.byte	0x3f
	.zero		1


	//   ....[130]....
        /*08ac*/ 	.word	0x00006840
        /*08b0*/ 	.word	0x00000005
        /*08b4*/ 	.word	0x00000000
        /*08b8*/ 	.short	0x010a
        /*08ba*/ 	.byte	0x3f
	.zero		1


	//   ....[131]....
        /*08bc*/ 	.word	0x000068c0
        /*08c0*/ 	.word	0x00000007
        /*08c4*/ 	.word	0x00000000
        /*08c8*/ 	.short	0x010a
        /*08ca*/ 	.byte	0x3f
	.zero		1


	//   ....[132]....
        /*08cc*/ 	.word	0x00006950
        /*08d0*/ 	.word	0x00000006
        /*08d4*/ 	.word	0x00000000
        /*08d8*/ 	.short	0x010a
        /*08da*/ 	.byte	0x3f
	.zero		1


	//   ....[133]....
        /*08dc*/ 	.word	0x000069e0
        /*08e0*/ 	.word	0x00000007
        /*08e4*/ 	.word	0x00000000
        /*08e8*/ 	.short	0x010a
        /*08ea*/ 	.byte	0x3f
	.zero		1


	//   ....[134]....
        /*08ec*/ 	.word	0x00006a70
        /*08f0*/ 	.word	0x00000006
        /*08f4*/ 	.word	0x00000000
        /*08f8*/ 	.short	0x010a
        /*08fa*/ 	.byte	0x3f
	.zero		1


	//   ....[135]....
        /*08fc*/ 	.word	0x00006b00
        /*0900*/ 	.word	0x00000007
        /*0904*/ 	.word	0x00000000
        /*0908*/ 	.short	0x010a
        /*090a*/ 	.byte	0x3f
	.zero		1


	//   ....[136]....
        /*090c*/ 	.word	0x00006b90
        /*0910*/ 	.word	0x00000006
        /*0914*/ 	.word	0x00000000
        /*0918*/ 	.short	0x010a
        /*091a*/ 	.byte	0x3f
	.zero		1


	//   ....[137]....
        /*091c*/ 	.word	0x00006c20
        /*0920*/ 	.word	0x00000007
        /*0924*/ 	.word	0x00000000
        /*0928*/ 	.short	0x010a
        /*092a*/ 	.byte	0x3f
	.zero		1


	//   ....[138]....
        /*092c*/ 	.word	0x00006cb0
        /*0930*/ 	.word	0x00000006
        /*0934*/ 	.word	0x00000000
        /*0938*/ 	.short	0x010a
        /*093a*/ 	.byte	0x3f
	.zero		1


	//   ....[139]....
        /*093c*/ 	.word	0x00006d40
        /*0940*/ 	.word	0x00000007
        /*0944*/ 	.word	0x00000000
        /*0948*/ 	.short	0x010a
        /*094a*/ 	.byte	0x3f
	.zero		1


	//   ....[140]....
        /*094c*/ 	.word	0x00006dd0
        /*0950*/ 	.word	0x00000006
        /*0954*/ 	.word	0x00000000
        /*0958*/ 	.short	0x010a
        /*095a*/ 	.byte	0x3f
	.zero		1


	//   ....[141]....
        /*095c*/ 	.word	0x00006e60
        /*0960*/ 	.word	0x00000007
        /*0964*/ 	.word	0x00000000
        /*0968*/ 	.short	0x010a
        /*096a*/ 	.byte	0x3f
	.zero		1


	//   ....[142]....
        /*096c*/ 	.word	0x00006ef0
        /*0970*/ 	.word	0x00000006
        /*0974*/ 	.word	0x00000000
        /*0978*/ 	.short	0x010a
        /*097a*/ 	.byte	0x3f
	.zero		1


	//   ....[143]....
        /*097c*/ 	.word	0x00006f80
        /*0980*/ 	.word	0x00000007
        /*0984*/ 	.word	0x00000000
        /*0988*/ 	.short	0x010a
        /*098a*/ 	.byte	0x3f
	.zero		1


	//   ....[144]....
        /*098c*/ 	.word	0x00007010
        /*0990*/ 	.word	0x00000006
        /*0994*/ 	.word	0x00000000
        /*0998*/ 	.short	0x010a
        /*099a*/ 	.byte	0x3f
	.zero		1


	//   ....[145]....
        /*099c*/ 	.word	0x000070a0
        /*09a0*/ 	.word	0x00000007
        /*09a4*/ 	.word	0x00000000
        /*09a8*/ 	.short	0x010a
        /*09aa*/ 	.byte	0x3f
	.zero		1


	//   ....[146]....
        /*09ac*/ 	.word	0x00007130
        /*09b0*/ 	.word	0x00000006
        /*09b4*/ 	.word	0x00000000
        /*09b8*/ 	.short	0x010a
        /*09ba*/ 	.byte	0x3f
	.zero		1


	//   ....[147]....
        /*09bc*/ 	.word	0x000071c0
        /*09c0*/ 	.word	0x00000007
        /*09c4*/ 	.word	0x00000000
        /*09c8*/ 	.short	0x010a
        /*09ca*/ 	.byte	0x3f
	.zero		1


	//   ....[148]....
        /*09cc*/ 	.word	0x00007250
        /*09d0*/ 	.word	0x00000006
        /*09d4*/ 	.word	0x00000000
        /*09d8*/ 	.short	0x010a
        /*09da*/ 	.byte	0x3f
	.zero		1


	//   ....[149]....
        /*09dc*/ 	.word	0x000072e0
        /*09e0*/ 	.word	0x00000007
        /*09e4*/ 	.word	0x00000000
        /*09e8*/ 	.short	0x010a
        /*09ea*/ 	.byte	0x3f
	.zero		1


	//   ....[150]....
        /*09ec*/ 	.word	0x00007370
        /*09f0*/ 	.word	0x00000006
        /*09f4*/ 	.word	0x00000000
        /*09f8*/ 	.short	0x010a
        /*09fa*/ 	.byte	0x3f
	.zero		1


	//   ....[151]....
        /*09fc*/ 	.word	0x00007400
        /*0a00*/ 	.word	0x00000007
        /*0a04*/ 	.word	0x00000000
        /*0a08*/ 	.short	0x010a
        /*0a0a*/ 	.byte	0x3f
	.zero		1


	//   ....[152]....
        /*0a0c*/ 	.word	0x00007490
        /*0a10*/ 	.word	0x00000006
        /*0a14*/ 	.word	0x00000000
        /*0a18*/ 	.short	0x010a
        /*0a1a*/ 	.byte	0x3f
	.zero		1


	//   ....[153]....
        /*0a1c*/ 	.word	0x00007520
        /*0a20*/ 	.word	0x00000007
        /*0a24*/ 	.word	0x00000000
        /*0a28*/ 	.short	0x010a
        /*0a2a*/ 	.byte	0x3f
	.zero		1


	//   ....[154]....
        /*0a2c*/ 	.word	0x000075b0
        /*0a30*/ 	.word	0x00000006
        /*0a34*/ 	.word	0x00000000
        /*0a38*/ 	.short	0x010a
        /*0a3a*/ 	.byte	0x3f
	.zero		1


	//   ....[155]....
        /*0a3c*/ 	.word	0x00007640
        /*0a40*/ 	.word	0x00000007
        /*0a44*/ 	.word	0x00000000
        /*0a48*/ 	.short	0x010a
        /*0a4a*/ 	.byte	0x3f
	.zero		1


	//   ....[156]....
        /*0a4c*/ 	.word	0x000076d0
        /*0a50*/ 	.word	0x00000006
        /*0a54*/ 	.word	0x00000000
        /*0a58*/ 	.short	0x010a
        /*0a5a*/ 	.byte	0x3f
	.zero		1


	//   ....[157]....
        /*0a5c*/ 	.word	0x00007760
        /*0a60*/ 	.word	0x00000007
        /*0a64*/ 	.word	0x00000000
        /*0a68*/ 	.short	0x010a
        /*0a6a*/ 	.byte	0x3f
	.zero		1


	//   ....[158]....
        /*0a6c*/ 	.word	0x000077f0
        /*0a70*/ 	.word	0x00000006
        /*0a74*/ 	.word	0x00000000
        /*0a78*/ 	.short	0x010a
        /*0a7a*/ 	.byte	0x3f
	.zero		1


	//   ....[159]....
        /*0a7c*/ 	.word	0x00007880
        /*0a80*/ 	.word	0x00000007
        /*0a84*/ 	.word	0x00000000
        /*0a88*/ 	.short	0x010a
        /*0a8a*/ 	.byte	0x3f
	.zero		1


	//   ....[160]....
        /*0a8c*/ 	.word	0x00007910
        /*0a90*/ 	.word	0x00000006
        /*0a94*/ 	.word	0x00000000
        /*0a98*/ 	.short	0x010a
        /*0a9a*/ 	.byte	0x3f
	.zero		1


	//   ....[161]....
        /*0a9c*/ 	.word	0x000079a0
        /*0aa0*/ 	.word	0x00000007
        /*0aa4*/ 	.word	0x00000000
        /*0aa8*/ 	.short	0x010a
        /*0aaa*/ 	.byte	0x3f
	.zero		1


	//   ....[162]....
        /*0aac*/ 	.word	0x00007a30
        /*0ab0*/ 	.word	0x00000006
        /*0ab4*/ 	.word	0x00000000
        /*0ab8*/ 	.short	0x010a
        /*0aba*/ 	.byte	0x3f
	.zero		1


	//   ....[163]....
        /*0abc*/ 	.word	0x00007ac0
        /*0ac0*/ 	.word	0x00000007
        /*0ac4*/ 	.word	0x00000000
        /*0ac8*/ 	.short	0x010a
        /*0aca*/ 	.byte	0x3f
	.zero		1


	//   ....[164]....
        /*0acc*/ 	.word	0x00007b50
        /*0ad0*/ 	.word	0x00000006
        /*0ad4*/ 	.word	0x00000000
        /*0ad8*/ 	.short	0x010a
        /*0ada*/ 	.byte	0x3f
	.zero		1


	//   ....[165]....
        /*0adc*/ 	.word	0x00007be0
        /*0ae0*/ 	.word	0x00000007
        /*0ae4*/ 	.word	0x00000000
        /*0ae8*/ 	.short	0x010a
        /*0aea*/ 	.byte	0x3f
	.zero		1


	//   ....[166]....
        /*0aec*/ 	.word	0x00007c70
        /*0af0*/ 	.word	0x00000006
        /*0af4*/ 	.word	0x00000000
        /*0af8*/ 	.short	0x010a
        /*0afa*/ 	.byte	0x3f
	.zero		1


	//   ....[167]....
        /*0afc*/ 	.word	0x00007d00
        /*0b00*/ 	.word	0x00000007
        /*0b04*/ 	.word	0x00000000
        /*0b08*/ 	.short	0x010a
        /*0b0a*/ 	.byte	0x3f
	.zero		1


	//   ....[168]....
        /*0b0c*/ 	.word	0x00007d90
        /*0b10*/ 	.word	0x00000006
        /*0b14*/ 	.word	0x00000000
        /*0b18*/ 	.short	0x010a
        /*0b1a*/ 	.byte	0x3f
	.zero		1


	//   ....[169]....
        /*0b1c*/ 	.word	0x00007e20
        /*0b20*/ 	.word	0x00000007
        /*0b24*/ 	.word	0x00000000
        /*0b28*/ 	.short	0x010a
        /*0b2a*/ 	.byte	0x3f
	.zero		1


	//   ....[170]....
        /*0b2c*/ 	.word	0x00007eb0
        /*0b30*/ 	.word	0x00000006
        /*0b34*/ 	.word	0x00000000
        /*0b38*/ 	.short	0x010a
        /*0b3a*/ 	.byte	0x3f
	.zero		1


	//   ....[171]....
        /*0b3c*/ 	.word	0x00007f40
        /*0b40*/ 	.word	0x00000007
        /*0b44*/ 	.word	0x00000000
        /*0b48*/ 	.short	0x010a
        /*0b4a*/ 	.byte	0x3f
	.zero		1


	//   ....[172]....
        /*0b4c*/ 	.word	0x00007fd0
        /*0b50*/ 	.word	0x00000006
        /*0b54*/ 	.word	0x00000000
        /*0b58*/ 	.short	0x010a
        /*0b5a*/ 	.byte	0x3f
	.zero		1


	//   ....[173]....
        /*0b5c*/ 	.word	0x00008060
        /*0b60*/ 	.word	0x00000007
        /*0b64*/ 	.word	0x00000000
        /*0b68*/ 	.short	0x010a
        /*0b6a*/ 	.byte	0x3f
	.zero		1


	//   ....[174]....
        /*0b6c*/ 	.word	0x000080f0
        /*0b70*/ 	.word	0x00000006
        /*0b74*/ 	.word	0x00000000
        /*0b78*/ 	.short	0x010a
        /*0b7a*/ 	.byte	0x3f
	.zero		1


	//   ....[175]....
        /*0b7c*/ 	.word	0x00008180
        /*0b80*/ 	.word	0x00000007
        /*0b84*/ 	.word	0x00000000
        /*0b88*/ 	.short	0x010a
        /*0b8a*/ 	.byte	0x3f
	.zero		1


	//   ....[176]....
        /*0b8c*/ 	.word	0x00008210
        /*0b90*/ 	.word	0x00000006
        /*0b94*/ 	.word	0x00000000
        /*0b98*/ 	.short	0x010a
        /*0b9a*/ 	.byte	0x3f
	.zero		1


	//   ....[177]....
        /*0b9c*/ 	.word	0x000082a0
        /*0ba0*/ 	.word	0x00000007
        /*0ba4*/ 	.word	0x00000000
        /*0ba8*/ 	.short	0x010a
        /*0baa*/ 	.byte	0x3f
	.zero		1


	//   ....[178]....
        /*0bac*/ 	.word	0x00008330
        /*0bb0*/ 	.word	0x00000006
        /*0bb4*/ 	.word	0x00000000
        /*0bb8*/ 	.short	0x010a
        /*0bba*/ 	.byte	0x3f
	.zero		1


	//   ....[179]....
        /*0bbc*/ 	.word	0x000083c0
        /*0bc0*/ 	.word	0x00000007
        /*0bc4*/ 	.word	0x00000000
        /*0bc8*/ 	.short	0x010a
        /*0bca*/ 	.byte	0x3f
	.zero		1


	//   ....[180]....
        /*0bcc*/ 	.word	0x00008450
        /*0bd0*/ 	.word	0x00000006
        /*0bd4*/ 	.word	0x00000000
        /*0bd8*/ 	.short	0x010a
        /*0bda*/ 	.byte	0x3f
	.zero		1


	//   ....[181]....
        /*0bdc*/ 	.word	0x000084e0
        /*0be0*/ 	.word	0x00000007
        /*0be4*/ 	.word	0x00000000
        /*0be8*/ 	.short	0x010a
        /*0bea*/ 	.byte	0x3f
	.zero		1


	//   ....[182]....
        /*0bec*/ 	.word	0x00008570
        /*0bf0*/ 	.word	0x00000006
        /*0bf4*/ 	.word	0x00000000
        /*0bf8*/ 	.short	0x010a
        /*0bfa*/ 	.byte	0x3f
	.zero		1


	//   ....[183]....
        /*0bfc*/ 	.word	0x00008600
        /*0c00*/ 	.word	0x00000007
        /*0c04*/ 	.word	0x00000000
        /*0c08*/ 	.short	0x010a
        /*0c0a*/ 	.byte	0x3f
	.zero		1


	//   ....[184]....
        /*0c0c*/ 	.word	0x00008690
        /*0c10*/ 	.word	0x00000006
        /*0c14*/ 	.word	0x00000000
        /*0c18*/ 	.short	0x010a
        /*0c1a*/ 	.byte	0x3f
	.zero		1


	//   ....[185]....
        /*0c1c*/ 	.word	0x00008720
        /*0c20*/ 	.word	0x00000003
        /*0c24*/ 	.word	0x00000000
        /*0c28*/ 	.short	0x010a
        /*0c2a*/ 	.byte	0x3f
	.zero		1


	//   ....[186]....
        /*0c2c*/ 	.word	0x00008790
        /*0c30*/ 	.word	0x0000000f
        /*0c34*/ 	.word	0xfffffff8
        /*0c38*/ 	.short	0x010a
        /*0c3a*/ 	.byte	0x3f
	.zero		1


	//   ....[187]....
        /*0c3c*/ 	.word	0x000087f0
        /*0c40*/ 	.word	0x0000000f
        /*0c44*/ 	.word	0x00000000
        /*0c48*/ 	.short	0x010a
        /*0c4a*/ 	.byte	0x3f
	.zero		1


	//   ....[188]....
        /*0c4c*/ 	.word	0x00008850
        /*0c50*/ 	.word	0x00000010
        /*0c54*/ 	.word	0x00000000
        /*0c58*/ 	.short	0x010a
        /*0c5a*/ 	.byte	0x3f
	.zero		1


	//   ....[189]....
        /*0c5c*/ 	.word	0x000088b0
        /*0c60*/ 	.word	0x0000000f
        /*0c64*/ 	.word	0x00000008
        /*0c68*/ 	.short	0x010a
        /*0c6a*/ 	.byte	0x3f
	.zero		1


	//   ....[190]....
        /*0c6c*/ 	.word	0x00008980
        /*0c70*/ 	.word	0x00000013
        /*0c74*/ 	.word	0x000001c0
        /*0c78*/ 	.short	0x010a
        /*0c7a*/ 	.byte	0x3f
	.zero		1


	//   ....[191]....
        /*0c7c*/ 	.word	0x00008a60
        /*0c80*/ 	.word	0x00000005
        /*0c84*/ 	.word	0x00000000
        /*0c88*/ 	.short	0x010a
        /*0c8a*/ 	.byte	0x3f
	.zero		1


	//   ....[192]....
        /*0c8c*/ 	.word	0x00008ab0
        /*0c90*/ 	.word	0x00000007
        /*0c94*/ 	.word	0x00000000
        /*0c98*/ 	.short	0x010a
        /*0c9a*/ 	.byte	0x3f
	.zero		1


	//   ....[193]....
        /*0c9c*/ 	.word	0x00008b00
        /*0ca0*/ 	.word	0x00000006
        /*0ca4*/ 	.word	0x00000000
        /*0ca8*/ 	.short	0x010a
        /*0caa*/ 	.byte	0x3f
	.zero		1


	//   ....[194]....
        /*0cac*/ 	.word	0x00008b50
        /*0cb0*/ 	.word	0x00000007
        /*0cb4*/ 	.word	0x00000000
        /*0cb8*/ 	.short	0x010a
        /*0cba*/ 	.byte	0x3f
	.zero		1


	//   ....[195]....
        /*0cbc*/ 	.word	0x00008ba0
        /*0cc0*/ 	.word	0x00000006
        /*0cc4*/ 	.word	0x00000000
        /*0cc8*/ 	.short	0x010a
        /*0cca*/ 	.byte	0x3f
	.zero		1


	//   ....[196]....
        /*0ccc*/ 	.word	0x00008bf0
        /*0cd0*/ 	.word	0x00000007
        /*0cd4*/ 	.word	0x00000000
        /*0cd8*/ 	.short	0x010a
        /*0cda*/ 	.byte	0x3f
	.zero		1


	//   ....[197]....
        /*0cdc*/ 	.word	0x00008c40
        /*0ce0*/ 	.word	0x00000006
        /*0ce4*/ 	.word	0x00000000
        /*0ce8*/ 	.short	0x010a
        /*0cea*/ 	.byte	0x3f
	.zero		1


	//   ....[198]....
        /*0cec*/ 	.word	0x00008c90
        /*0cf0*/ 	.word	0x00000007
        /*0cf4*/ 	.word	0x00000000
        /*0cf8*/ 	.short	0x010a
        /*0cfa*/ 	.byte	0x3f
	.zero		1


	//   ....[199]....
        /*0cfc*/ 	.word	0x00008ce0
        /*0d00*/ 	.word	0x00000006
        /*0d04*/ 	.word	0x00000000
        /*0d08*/ 	.short	0x010a
        /*0d0a*/ 	.byte	0x3f
	.zero		1


	//   ....[200]....
        /*0d0c*/ 	.word	0x00008d30
        /*0d10*/ 	.word	0x00000007
        /*0d14*/ 	.word	0x00000000
        /*0d18*/ 	.short	0x010a
        /*0d1a*/ 	.byte	0x3f
	.zero		1


	//   ....[201]....
        /*0d1c*/ 	.word	0x00008d80
        /*0d20*/ 	.word	0x00000006
        /*0d24*/ 	.word	0x00000000
        /*0d28*/ 	.short	0x010a
        /*0d2a*/ 	.byte	0x3f
	.zero		1


	//   ....[202]....
        /*0d2c*/ 	.word	0x00008dd0
        /*0d30*/ 	.word	0x00000007
        /*0d34*/ 	.word	0x00000000
        /*0d38*/ 	.short	0x010a
        /*0d3a*/ 	.byte	0x3f
	.zero		1


	//   ....[203]....
        /*0d3c*/ 	.word	0x00008e20
        /*0d40*/ 	.word	0x00000006
        /*0d44*/ 	.word	0x00000000
        /*0d48*/ 	.short	0x010a
        /*0d4a*/ 	.byte	0x3f
	.zero		1


	//   ....[204]....
        /*0d4c*/ 	.word	0x00008e70
        /*0d50*/ 	.word	0x00000007
        /*0d54*/ 	.word	0x00000000
        /*0d58*/ 	.short	0x010a
        /*0d5a*/ 	.byte	0x3f
	.zero		1


	//   ....[205]....
        /*0d5c*/ 	.word	0x00008ec0
        /*0d60*/ 	.word	0x00000006
        /*0d64*/ 	.word	0x00000000
        /*0d68*/ 	.short	0x010a
        /*0d6a*/ 	.byte	0x3f
	.zero		1


	//   ....[206]....
        /*0d6c*/ 	.word	0x00008f10
        /*0d70*/ 	.word	0x00000007
        /*0d74*/ 	.word	0x00000000
        /*0d78*/ 	.short	0x010a
        /*0d7a*/ 	.byte	0x3f
	.zero		1


	//   ....[207]....
        /*0d7c*/ 	.word	0x00008f60
        /*0d80*/ 	.word	0x00000006
        /*0d84*/ 	.word	0x00000000
        /*0d88*/ 	.short	0x010a
        /*0d8a*/ 	.byte	0x3f
	.zero		1


	//   ....[208]....
        /*0d8c*/ 	.word	0x00008fb0
        /*0d90*/ 	.word	0x00000007
        /*0d94*/ 	.word	0x00000000
        /*0d98*/ 	.short	0x010a
        /*0d9a*/ 	.byte	0x3f
	.zero		1


	//   ....[209]....
        /*0d9c*/ 	.word	0x00009000
        /*0da0*/ 	.word	0x00000006
        /*0da4*/ 	.word	0x00000000
        /*0da8*/ 	.short	0x010a
        /*0daa*/ 	.byte	0x3f
	.zero		1


	//   ....[210]....
        /*0dac*/ 	.word	0x00009050
        /*0db0*/ 	.word	0x00000007
        /*0db4*/ 	.word	0x00000000
        /*0db8*/ 	.short	0x010a
        /*0dba*/ 	.byte	0x3f
	.zero		1


	//   ....[211]....
        /*0dbc*/ 	.word	0x000090a0
        /*0dc0*/ 	.word	0x00000006
        /*0dc4*/ 	.word	0x00000000
        /*0dc8*/ 	.short	0x010a
        /*0dca*/ 	.byte	0x3f
	.zero		1


	//   ....[212]....
        /*0dcc*/ 	.word	0x000090f0
        /*0dd0*/ 	.word	0x00000007
        /*0dd4*/ 	.word	0x00000000
        /*0dd8*/ 	.short	0x010a
        /*0dda*/ 	.byte	0x3f
	.zero		1


	//   ....[213]....
        /*0ddc*/ 	.word	0x00009140
        /*0de0*/ 	.word	0x00000006
        /*0de4*/ 	.word	0x00000000
        /*0de8*/ 	.short	0x010a
        /*0dea*/ 	.byte	0x3f
	.zero		1


	//   ....[214]....
        /*0dec*/ 	.word	0x00009190
        /*0df0*/ 	.word	0x00000007
        /*0df4*/ 	.word	0x00000000
        /*0df8*/ 	.short	0x010a
        /*0dfa*/ 	.byte	0x3f
	.zero		1


	//   ....[215]....
        /*0dfc*/ 	.word	0x000091e0
        /*0e00*/ 	.word	0x00000006
        /*0e04*/ 	.word	0x00000000
        /*0e08*/ 	.short	0x010a
        /*0e0a*/ 	.byte	0x3f
	.zero		1


	//   ....[216]....
        /*0e0c*/ 	.word	0x00009230
        /*0e10*/ 	.word	0x00000007
        /*0e14*/ 	.word	0x00000000
        /*0e18*/ 	.short	0x010a
        /*0e1a*/ 	.byte	0x3f
	.zero		1


	//   ....[217]....
        /*0e1c*/ 	.word	0x00009280
        /*0e20*/ 	.word	0x00000006
        /*0e24*/ 	.word	0x00000000
        /*0e28*/ 	.short	0x010a
        /*0e2a*/ 	.byte	0x3f
	.zero		1


	//   ....[218]....
        /*0e2c*/ 	.word	0x000092d0
        /*0e30*/ 	.word	0x00000007
        /*0e34*/ 	.word	0x00000000
        /*0e38*/ 	.short	0x010a
        /*0e3a*/ 	.byte	0x3f
	.zero		1


	//   ....[219]....
        /*0e3c*/ 	.word	0x00009320
        /*0e40*/ 	.word	0x00000006
        /*0e44*/ 	.word	0x00000000
        /*0e48*/ 	.short	0x010a
        /*0e4a*/ 	.byte	0x3f
	.zero		1


	//   ....[220]....
        /*0e4c*/ 	.word	0x00009370
        /*0e50*/ 	.word	0x00000007
        /*0e54*/ 	.word	0x00000000
        /*0e58*/ 	.short	0x010a
        /*0e5a*/ 	.byte	0x3f
	.zero		1


	//   ....[221]....
        /*0e5c*/ 	.word	0x000093c0
        /*0e60*/ 	.word	0x00000006
        /*0e64*/ 	.word	0x00000000
        /*0e68*/ 	.short	0x010a
        /*0e6a*/ 	.byte	0x3f
	.zero		1


	//   ....[222]....
        /*0e6c*/ 	.word	0x00009410
        /*0e70*/ 	.word	0x00000007
        /*0e74*/ 	.word	0x00000000
        /*0e78*/ 	.short	0x010a
        /*0e7a*/ 	.byte	0x3f
	.zero		1


	//   ....[223]....
        /*0e7c*/ 	.word	0x00009460
        /*0e80*/ 	.word	0x00000006
        /*0e84*/ 	.word	0x00000000
        /*0e88*/ 	.short	0x010a
        /*0e8a*/ 	.byte	0x3f
	.zero		1


	//   ....[224]....
        /*0e8c*/ 	.word	0x000094b0
        /*0e90*/ 	.word	0x00000007
        /*0e94*/ 	.word	0x00000000
        /*0e98*/ 	.short	0x010a
        /*0e9a*/ 	.byte	0x3f
	.zero		1


	//   ....[225]....
        /*0e9c*/ 	.word	0x00009500
        /*0ea0*/ 	.word	0x00000006
        /*0ea4*/ 	.word	0x00000000
        /*0ea8*/ 	.short	0x010a
        /*0eaa*/ 	.byte	0x3f
	.zero		1


	//   ....[226]....
        /*0eac*/ 	.word	0x00009550
        /*0eb0*/ 	.word	0x00000007
        /*0eb4*/ 	.word	0x00000000
        /*0eb8*/ 	.short	0x010a
        /*0eba*/ 	.byte	0x3f
	.zero		1


	//   ....[227]....
        /*0ebc*/ 	.word	0x000095a0
        /*0ec0*/ 	.word	0x00000006
        /*0ec4*/ 	.word	0x00000000
        /*0ec8*/ 	.short	0x010a
        /*0eca*/ 	.byte	0x3f
	.zero		1


	//   ....[228]....
        /*0ecc*/ 	.word	0x000095f0
        /*0ed0*/ 	.word	0x00000007
        /*0ed4*/ 	.word	0x00000000
        /*0ed8*/ 	.short	0x010a
        /*0eda*/ 	.byte	0x3f
	.zero		1


	//   ....[229]....
        /*0edc*/ 	.word	0x00009640
        /*0ee0*/ 	.word	0x00000006
        /*0ee4*/ 	.word	0x00000000
        /*0ee8*/ 	.short	0x010a
        /*0eea*/ 	.byte	0x3f
	.zero		1


	//   ....[230]....
        /*0eec*/ 	.word	0x00009690
        /*0ef0*/ 	.word	0x00000007
        /*0ef4*/ 	.word	0x00000000
        /*0ef8*/ 	.short	0x010a
        /*0efa*/ 	.byte	0x3f
	.zero		1


	//   ....[231]....
        /*0efc*/ 	.word	0x000096e0
        /*0f00*/ 	.word	0x00000006
        /*0f04*/ 	.word	0x00000000
        /*0f08*/ 	.short	0x010a
        /*0f0a*/ 	.byte	0x3f
	.zero		1


	//   ....[232]....
        /*0f0c*/ 	.word	0x00009730
        /*0f10*/ 	.word	0x00000007
        /*0f14*/ 	.word	0x00000000
        /*0f18*/ 	.short	0x010a
        /*0f1a*/ 	.byte	0x3f
	.zero		1


	//   ....[233]....
        /*0f1c*/ 	.word	0x00009780
        /*0f20*/ 	.word	0x00000006
        /*0f24*/ 	.word	0x00000000
        /*0f28*/ 	.short	0x010a
        /*0f2a*/ 	.byte	0x3f
	.zero		1


	//   ....[234]....
        /*0f2c*/ 	.word	0x000097d0
        /*0f30*/ 	.word	0x00000007
        /*0f34*/ 	.word	0x00000000
        /*0f38*/ 	.short	0x010a
        /*0f3a*/ 	.byte	0x3f
	.zero		1


	//   ....[235]....
        /*0f3c*/ 	.word	0x00009820
        /*0f40*/ 	.word	0x00000006
        /*0f44*/ 	.word	0x00000000
        /*0f48*/ 	.short	0x010a
        /*0f4a*/ 	.byte	0x3f
	.zero		1


	//   ....[236]....
        /*0f4c*/ 	.word	0x00009870
        /*0f50*/ 	.word	0x00000007
        /*0f54*/ 	.word	0x00000000
        /*0f58*/ 	.short	0x010a
        /*0f5a*/ 	.byte	0x3f
	.zero		1


	//   ....[237]....
        /*0f5c*/ 	.word	0x000098c0
        /*0f60*/ 	.word	0x00000006
        /*0f64*/ 	.word	0x00000000
        /*0f68*/ 	.short	0x010a
        /*0f6a*/ 	.byte	0x3f
	.zero		1


	//   ....[238]....
        /*0f6c*/ 	.word	0x00009910
        /*0f70*/ 	.word	0x00000007
        /*0f74*/ 	.word	0x00000000
        /*0f78*/ 	.short	0x010a
        /*0f7a*/ 	.byte	0x3f
	.zero		1


	//   ....[239]....
        /*0f7c*/ 	.word	0x00009960
        /*0f80*/ 	.word	0x00000006
        /*0f84*/ 	.word	0x00000000
        /*0f88*/ 	.short	0x010a
        /*0f8a*/ 	.byte	0x3f
	.zero		1


	//   ....[240]....
        /*0f8c*/ 	.word	0x000099b0
        /*0f90*/ 	.word	0x00000007
        /*0f94*/ 	.word	0x00000000
        /*0f98*/ 	.short	0x010a
        /*0f9a*/ 	.byte	0x3f
	.zero		1


	//   ....[241]....
        /*0f9c*/ 	.word	0x00009a00
        /*0fa0*/ 	.word	0x00000006
        /*0fa4*/ 	.word	0x00000000
        /*0fa8*/ 	.short	0x010a
        /*0faa*/ 	.byte	0x3f
	.zero		1


	//   ....[242]....
        /*0fac*/ 	.word	0x00009a50
        /*0fb0*/ 	.word	0x00000007
        /*0fb4*/ 	.word	0x00000000
        /*0fb8*/ 	.short	0x010a
        /*0fba*/ 	.byte	0x3f
	.zero		1


	//   ....[243]....
        /*0fbc*/ 	.word	0x00009aa0
        /*0fc0*/ 	.word	0x00000006
        /*0fc4*/ 	.word	0x00000000
        /*0fc8*/ 	.short	0x010a
        /*0fca*/ 	.byte	0x3f
	.zero		1


	//   ....[244]....
        /*0fcc*/ 	.word	0x00009af0
        /*0fd0*/ 	.word	0x00000007
        /*0fd4*/ 	.word	0x00000000
        /*0fd8*/ 	.short	0x010a
        /*0fda*/ 	.byte	0x3f
	.zero		1


	//   ....[245]....
        /*0fdc*/ 	.word	0x00009b40
        /*0fe0*/ 	.word	0x00000006
        /*0fe4*/ 	.word	0x00000000
        /*0fe8*/ 	.short	0x010a
        /*0fea*/ 	.byte	0x3f
	.zero		1


	//----- nvinfo : EIATTR_NUM_MBARRIERS
	.align		4
.L_28:
        /*0fec*/ 	.byte	0x03, 0x38
        /*0fee*/ 	.short	0x0076


	//----- nvinfo : EIATTR_EXIT_INSTR_OFFSETS
	.align		4
        /*0ff0*/ 	.byte	0x04, 0x1c
        /*0ff2*/ 	.short	(.L_30 - .L_29)


	//   ....[0]....
.L_29:
        /*0ff4*/ 	.word	0x00001800


	//   ....[1]....
        /*0ff8*/ 	.word	0x00001860


	//   ....[2]....
        /*0ffc*/ 	.word	0x00005ac0


	//   ....[3]....
        /*1000*/ 	.word	0x00005af0


	//   ....[4]....
        /*1004*/ 	.word	0x00008770


	//----- nvinfo : EIATTR_MAX_THREADS
	.align		4
.L_30:
        /*1008*/ 	.byte	0x04, 0x05
        /*100a*/ 	.short	(.L_32 - .L_31)
.L_31:
        /*100c*/ 	.word	0x00000180
        /*1010*/ 	.word	0x00000001
        /*1014*/ 	.word	0x00000001


	//----- nvinfo : EIATTR_CRS_STACK_SIZE
	.align		4
.L_32:
        /*1018*/ 	.byte	0x04, 0x1e
        /*101a*/ 	.short	(.L_34 - .L_33)
.L_33:
        /*101c*/ 	.word	0x00000000


	//----- nvinfo : EIATTR_CBANK_PARAM_SIZE
	.align		4
.L_34:
        /*1020*/ 	.byte	0x03, 0x19
        /*1022*/ 	.short	0x0470


	//----- nvinfo : EIATTR_PARAM_CBANK
	.align		4
        /*1024*/ 	.byte	0x04, 0x0a
        /*1026*/ 	.short	(.L_36 - .L_35)
	.align		4
.L_35:
        /*1028*/ 	.word	index@(.nv.constant0._ZN7cutlass13device_kernelINS_4gemm6kernel13GemmUniversalIN4cute5tupleIJiiiiEEENS1_10collective13CollectiveMmaINS1_37MainloopSm90TmaGmmaWarpSpecializedFP8ILi56ENS5_IJNS4_1CILi1EEESB_SB_EEENS1_32KernelTmaWarpSpecializedPingpongEEENS5_IJNSA_ILi64EEESF_NSA_ILi32EEEEEENS_12float_e4m3_tENS5_IJlSB_lEEESI_SJ_NS4_8TiledMMAINS4_8MMA_AtomIJNS4_4SM904GMMA30MMA_64x64x32_F32E4M3E4M3_SS_TNILNSN_7ScaleInE1ELSP_1EEEEEENS4_6LayoutISC_NS5_IJNSA_ILi0EEEST_ST_EEEEENS5_IJNS4_10UnderscoreESW_SW_EEEEENS4_13SM90_TMA_LOADENS4_14ComposedLayoutINS4_7SwizzleILi1ELi4ELi3EEENS4_18smem_ptr_flag_bitsILi8EEENSS_INS5_IJNSA_ILi8EEESG_EEENS5_IJSG_SB_EEEEEEEvNS4_8identityESZ_S19_vS1A_EENS_8epilogue10collective6detail29Sm90TmaWarpSpecializedAdapterINS1D_15DefaultEpilogueISI_SJ_SJ_NS1C_6thread17LinearCombinationISI_Li1EffLNS1H_9ScaleType4KindE0ELNS_15FloatRoundStyleE2ESI_EENS1_15EpilogueDefaultEEEEEvvEEEEvNT_6ParamsE)
        /*102c*/ 	.short	0x0210
        /*102e*/ 	.short	0x0470


	//----- nvinfo : EIATTR_SW_WAR
	.align		4
.L_36:
        /*1030*/ 	.byte	0x04, 0x36
        /*1032*/ 	.short	(.L_38 - .L_37)
.L_37:
        /*1034*/ 	.word	0x00000008
.L_38:


//--------------------- .nv.callgraph             --------------------------
	.section	.nv.callgraph,"",@"SHT_CUDA_CALLGRAPH"
	.align	4
	.sectionentsize	8
	.align		4
        /*0000*/ 	.word	0x00000000
	.align		4
        /*0004*/ 	.word	0xffffffff
	.align		4
        /*0008*/ 	.word	0x00000000
	.align		4
        /*000c*/ 	.word	0xfffffffe
	.align		4
        /*0010*/ 	.word	0x00000000
	.align		4
        /*0014*/ 	.word	0xfffffffd
	.align		4
        /*0018*/ 	.word	0x00000000
	.align		4
        /*001c*/ 	.word	0xfffffffc


//--------------------- .nv.constant4             --------------------------
	.section	.nv.constant4,"a",@progbits
	.align	8
	.align		8
.nv.constant4:
        /*0000*/ 	.dword	_ZN40_INTERNAL_0b3dfec3_4_k_cu_bc24f9e6_140464cuda3std3__45__cpo5beginE
	.align		8
        /*0008*/ 	.dword	_ZN40_INTERNAL_0b3dfec3_4_k_cu_bc24f9e6_140464cuda3std3__45__cpo3endE
	.align		8
        /*0010*/ 	.dword	_ZN40_INTERNAL_0b3dfec3_4_k_cu_bc24f9e6_140464cuda3std3__45__cpo6cbeginE
	.align		8
        /*0018*/ 	.dword	_ZN40_INTERNAL_0b3dfec3_4_k_cu_bc24f9e6_140464cuda3std3__45__cpo4cendE
	.align		8
        /*0020*/ 	.dword	_ZN40_INTERNAL_0b3dfec3_4_k_cu_bc24f9e6_140464cuda3std3__442_GLOBAL__N__0b3dfec3_4_k_cu_bc24f9e6_140466ignoreE
	.align		8
        /*0028*/ 	.dword	_ZN40_INTERNAL_0b3dfec3_4_k_cu_bc24f9e6_140464cuda3std3__419piecewise_constructE
	.align		8
        /*0030*/ 	.dword	_ZN40_INTERNAL_0b3dfec3_4_k_cu_bc24f9e6_140464cuda3std3__48in_placeE
	.align		8
        /*0038*/ 	.dword	_ZN40_INTERNAL_0b3dfec3_4_k_cu_bc24f9e6_140464cuda3std6ranges3__45__cpo4swapE
	.align		8
        /*0040*/ 	.dword	_ZN40_INTERNAL_0b3dfec3_4_k_cu_bc24f9e6_140464cuda3std6ranges3__45__cpo9iter_moveE
	.align		8
        /*0048*/ 	.dword	_ZN40_INTERNAL_0b3dfec3_4_k_cu_bc24f9e6_140464cute7productE
	.align		8
        /*0050*/ 	.dword	_ZN40_INTERNAL_0b3dfec3_4_k_cu_bc24f9e6_140464cute1_E


//--------------------- .text._ZN7cutlass13device_kernelINS_4gemm6kernel13GemmUniversalIN4cute5tupleIJiiiiEEENS1_10collective13CollectiveMmaINS1_37MainloopSm90TmaGmmaWarpSpecializedFP8ILi56ENS5_IJNS4_1CILi1EEESB_SB_EEENS1_32KernelTmaWarpSpecializedPingpongEEENS5_IJNSA_ILi64EEESF_NSA_ILi32EEEEEENS_12float_e4m3_tENS5_IJlSB_lEEESI_SJ_NS4_8TiledMMAINS4_8MMA_AtomIJNS4_4SM904GMMA30MMA_64x64x32_F32E4M3E4M3_SS_TNILNSN_7ScaleInE1ELSP_1EEEEEENS4_6LayoutISC_NS5_IJNSA_ILi0EEEST_ST_EEEEENS5_IJNS4_10UnderscoreESW_SW_EEEEENS4_13SM90_TMA_LOADENS4_14ComposedLayoutINS4_7SwizzleILi1ELi4ELi3EEENS4_18smem_ptr_flag_bitsILi8EEENSS_INS5_IJNSA_ILi8EEESG_EEENS5_IJSG_SB_EEEEEEEvNS4_8identityESZ_S19_vS1A_EENS_8epilogue10collective6detail29Sm90TmaWarpSpecializedAdapterINS1D_15DefaultEpilogueISI_SJ_SJ_NS1C_6thread17LinearCombinationISI_Li1EffLNS1H_9ScaleType4KindE0ELNS_15FloatRoundStyleE2ESI_EENS1_15EpilogueDefaultEEEEEvvEEEEvNT_6ParamsE --------------------------
	.section	.text._ZN7cutlass13device_kernelINS_4gemm6kernel13GemmUniversalIN4cute5tupleIJiiiiEEENS1_10collective13CollectiveMmaINS1_37MainloopSm90TmaGmmaWarpSpecializedFP8ILi56ENS5_IJNS4_1CILi1EEESB_SB_EEENS1_32KernelTmaWarpSpecializedPingpongEEENS5_IJNSA_ILi64EEESF_NSA_ILi32EEEEEENS_12float_e4m3_tENS5_IJlSB_lEEESI_SJ_NS4_8TiledMMAINS4_8MMA_AtomIJNS4_4SM904GMMA30MMA_64x64x32_F32E4M3E4M3_SS_TNILNSN_7ScaleInE1ELSP_1EEEEEENS4_6LayoutISC_NS5_IJNSA_ILi0EEEST_ST_EEEEENS5_IJNS4_10UnderscoreESW_SW_EEEEENS4_13SM90_TMA_LOADENS4_14ComposedLayoutINS4_7SwizzleILi1ELi4ELi3EEENS4_18smem_ptr_flag_bitsILi8EEENSS_INS5_IJNSA_ILi8EEESG_EEENS5_IJSG_SB_EEEEEEEvNS4_8identityESZ_S19_vS1A_EENS_8epilogue10collective6detail29Sm90TmaWarpSpecializedAdapterINS1D_15DefaultEpilogueISI_SJ_SJ_NS1C_6thread17LinearCombinationISI_Li1EffLNS1H_9ScaleType4KindE0ELNS_15FloatRoundStyleE2ESI_EENS1_15EpilogueDefaultEEEEEvvEEEEvNT_6ParamsE,"ax",@progbits
	.align	128
.text._ZN7cutlass13device_kernelINS_4gemm6kernel13GemmUniversalIN4cute5tupleIJiiiiEEENS1_10collective13CollectiveMmaINS1_37MainloopSm90TmaGmmaWarpSpecializedFP8ILi56ENS5_IJNS4_1CILi1EEESB_SB_EEENS1_32KernelTmaWarpSpecializedPingpongEEENS5_IJNSA_ILi64EEESF_NSA_ILi32EEEEEENS_12float_e4m3_tENS5_IJlSB_lEEESI_SJ_NS4_8TiledMMAINS4_8MMA_AtomIJNS4_4SM904GMMA30MMA_64x64x32_F32E4M3E4M3_SS_TNILNSN_7ScaleInE1ELSP_1EEEEEENS4_6LayoutISC_NS5_IJNSA_ILi0EEEST_ST_EEEEENS5_IJNS4_10UnderscoreESW_SW_EEEEENS4_13SM90_TMA_LOADENS4_14ComposedLayoutINS4_7SwizzleILi1ELi4ELi3EEENS4_18smem_ptr_flag_bitsILi8EEENSS_INS5_IJNSA_ILi8EEESG_EEENS5_IJSG_SB_EEEEEEEvNS4_8identityESZ_S19_vS1A_EENS_8epilogue10collective6detail29Sm90TmaWarpSpecializedAdapterINS1D_15DefaultEpilogueISI_SJ_SJ_NS1C_6thread17LinearCombinationISI_Li1EffLNS1H_9ScaleType4KindE0ELNS_15FloatRoundStyleE2ESI_EENS1_15EpilogueDefaultEEEEEvvEEEEvNT_6ParamsE:
        .type           _ZN7cutlass13device_kernelINS_4gemm6kernel13GemmUniversalIN4cute5tupleIJiiiiEEENS1_10collective13CollectiveMmaINS1_37MainloopSm90TmaGmmaWarpSpecializedFP8ILi56ENS5_IJNS4_1CILi1EEESB_SB_EEENS1_32KernelTmaWarpSpecializedPingpongEEENS5_IJNSA_ILi64EEESF_NSA_ILi32EEEEEENS_12float_e4m3_tENS5_IJlSB_lEEESI_SJ_NS4_8TiledMMAINS4_8MMA_AtomIJNS4_4SM904GMMA30MMA_64x64x32_F32E4M3E4M3_SS_TNILNSN_7ScaleInE1ELSP_1EEEEEENS4_6LayoutISC_NS5_IJNSA_ILi0EEEST_ST_EEEEENS5_IJNS4_10UnderscoreESW_SW_EEEEENS4_13SM90_TMA_LOADENS4_14ComposedLayoutINS4_7SwizzleILi1ELi4ELi3EEENS4_18smem_ptr_flag_bitsILi8EEENSS_INS5_IJNSA_ILi8EEESG_EEENS5_IJSG_SB_EEEEEEEvNS4_8identityESZ_S19_vS1A_EENS_8epilogue10collective6detail29Sm90TmaWarpSpecializedAdapterINS1D_15DefaultEpilogueISI_SJ_SJ_NS1C_6thread17LinearCombinationISI_Li1EffLNS1H_9ScaleType4KindE0ELNS_15FloatRoundStyleE2ESI_EENS1_15EpilogueDefaultEEEEEvvEEEEvNT_6ParamsE,@function
        .size           _ZN7cutlass13device_kernelINS_4gemm6kernel13GemmUniversalIN4cute5tupleIJiiiiEEENS1_10collective13CollectiveMmaINS1_37MainloopSm90TmaGmmaWarpSpecializedFP8ILi56ENS5_IJNS4_1CILi1EEESB_SB_EEENS1_32KernelTmaWarpSpecializedPingpongEEENS5_IJNSA_ILi64EEESF_NSA_ILi32EEEEEENS_12float_e4m3_tENS5_IJlSB_lEEESI_SJ_NS4_8TiledMMAINS4_8MMA_AtomIJNS4_4SM904GMMA30MMA_64x64x32_F32E4M3E4M3_SS_TNILNSN_7ScaleInE1ELSP_1EEEEEENS4_6LayoutISC_NS5_IJNSA_ILi0EEEST_ST_EEEEENS5_IJNS4_10UnderscoreESW_SW_EEEEENS4_13SM90_TMA_LOADENS4_14ComposedLayoutINS4_7SwizzleILi1ELi4ELi3EEENS4_18smem_ptr_flag_bitsILi8EEENSS_INS5_IJNSA_ILi8EEESG_EEENS5_IJSG_SB_EEEEEEEvNS4_8identityESZ_S19_vS1A_EENS_8epilogue10collective6detail29Sm90TmaWarpSpecializedAdapterINS1D_15DefaultEpilogueISI_SJ_SJ_NS1C_6thread17LinearCombinationISI_Li1EffLNS1H_9ScaleType4KindE0ELNS_15FloatRoundStyleE2ESI_EENS1_15EpilogueDefaultEEEEEvvEEEEvNT_6ParamsE,(.L_x_245 - _ZN7cutlass13device_kernelINS_4gemm6kernel13GemmUniversalIN4cute5tupleIJiiiiEEENS1_10collective13CollectiveMmaINS1_37MainloopSm90TmaGmmaWarpSpecializedFP8ILi56ENS5_IJNS4_1CILi1EEESB_SB_EEENS1_32KernelTmaWarpSpecializedPingpongEEENS5_IJNSA_ILi64EEESF_NSA_ILi32EEEEEENS_12float_e4m3_tENS5_IJlSB_lEEESI_SJ_NS4_8TiledMMAINS4_8MMA_AtomIJNS4_4SM904GMMA30MMA_64x64x32_F32E4M3E4M3_SS_TNILNSN_7ScaleInE1ELSP_1EEEEEENS4_6LayoutISC_NS5_IJNSA_ILi0EEEST_ST_EEEEENS5_IJNS4_10UnderscoreESW_SW_EEEEENS4_13SM90_TMA_LOADENS4_14ComposedLayoutINS4_7SwizzleILi1ELi4ELi3EEENS4_18smem_ptr_flag_bitsILi8EEENSS_INS5_IJNSA_ILi8EEESG_EEENS5_IJSG_SB_EEEEEEEvNS4_8identityESZ_S19_vS1A_EENS_8epilogue10collective6detail29Sm90TmaWarpSpecializedAdapterINS1D_15DefaultEpilogueISI_SJ_SJ_NS1C_6thread17LinearCombinationISI_Li1EffLNS1H_9ScaleType4KindE0ELNS_15FloatRoundStyleE2ESI_EENS1_15EpilogueDefaultEEEEEvvEEEEvNT_6ParamsE)
        .other          _ZN7cutlass13device_kernelINS_4gemm6kernel13GemmUniversalIN4cute5tupleIJiiiiEEENS1_10collective13CollectiveMmaINS1_37MainloopSm90TmaGmmaWarpSpecializedFP8ILi56ENS5_IJNS4_1CILi1EEESB_SB_EEENS1_32KernelTmaWarpSpecializedPingpongEEENS5_IJNSA_ILi64EEESF_NSA_ILi32EEEEEENS_12float_e4m3_tENS5_IJlSB_lEEESI_SJ_NS4_8TiledMMAINS4_8MMA_AtomIJNS4_4SM904GMMA30MMA_64x64x32_F32E4M3E4M3_SS_TNILNSN_7ScaleInE1ELSP_1EEEEEENS4_6LayoutISC_NS5_IJNSA_ILi0EEEST_ST_EEEEENS5_IJNS4_10UnderscoreESW_SW_EEEEENS4_13SM90_TMA_LOADENS4_14ComposedLayoutINS4_7SwizzleILi1ELi4ELi3EEENS4_18smem_ptr_flag_bitsILi8EEENSS_INS5_IJNSA_ILi8EEESG_EEENS5_IJSG_SB_EEEEEEEvNS4_8identityESZ_S19_vS1A_EENS_8epilogue10collective6detail29Sm90TmaWarpSpecializedAdapterINS1D_15DefaultEpilogueISI_SJ_SJ_NS1C_6thread17LinearCombinationISI_Li1EffLNS1H_9ScaleType4KindE0ELNS_15FloatRoundStyleE2ESI_EENS1_15EpilogueDefaultEEEEEvvEEEEvNT_6ParamsE,@"STO_CUDA_ENTRY STV_DEFAULT"
_ZN7cutlass13device_kernelINS_4gemm6kernel13GemmUniversalIN4cute5tupleIJiiiiEEENS1_10collective13CollectiveMmaINS1_37MainloopSm90TmaGmmaWarpSpecializedFP8ILi56ENS5_IJNS4_1CILi1EEESB_SB_EEENS1_32KernelTmaWarpSpecializedPingpongEEENS5_IJNSA_ILi64EEESF_NSA_ILi32EEEEEENS_12float_e4m3_tENS5_IJlSB_lEEESI_SJ_NS4_8TiledMMAINS4_8MMA_AtomIJNS4_4SM904GMMA30MMA_64x64x32_F32E4M3E4M3_SS_TNILNSN_7ScaleInE1ELSP_1EEEEEENS4_6LayoutISC_NS5_IJNSA_ILi0EEEST_ST_EEEEENS5_IJNS4_10UnderscoreESW_SW_EEEEENS4_13SM90_TMA_LOADENS4_14ComposedLayoutINS4_7SwizzleILi1ELi4ELi3EEENS4_18smem_ptr_flag_bitsILi8EEENSS_INS5_IJNSA_ILi8EEESG_EEENS5_IJSG_SB_EEEEEEEvNS4_8identityESZ_S19_vS1A_EENS_8epilogue10collective6detail29Sm90TmaWarpSpecializedAdapterINS1D_15DefaultEpilogueISI_SJ_SJ_NS1C_6thread17LinearCombinationISI_Li1EffLNS1H_9ScaleType4KindE0ELNS_15FloatRoundStyleE2ESI_EENS1_15EpilogueDefaultEEEEEvvEEEEvNT_6ParamsE:
[----:B------:R-:W-:Y:S01]  /*0000*/  LDC R1, c[0x0][0x28] ;  /* 0x00000a00ff017b82 */ /* 0x000fe20000000800 */
[----:B------:R-:W0:Y:S01]  /*0010*/  S2R R11, SR_TID.X ;  /* 0x00000000000b7919 */ /* 0x000e220000002100 */
[----:B------:R-:W-:Y:S01]  /*0020*/  ELECT P0, URZ, PT ;  /* 0x00000000003f782f */ /* 0x000fe20003800000 */
[----:B------:R-:W-:Y:S01]  /*0030*/  BSSY B0, `(.L_x_0) ;  /* 0x000000f000007945 */ /* 0x000fe20003800000 */
[--C-:B0-----:R-:W-:Y:S02]  /*0040*/  SHF.R.U32.HI R0, RZ, 0x5, R11.reuse ;  /* 0x00000005ff007819 */ /* 0x101fe4000001160b */
[----:B------:R-:W-:-:S03]  /*0050*/  SHF.R.U32.HI R4, RZ, 0x7, R11 ;  /* 0x00000007ff047819 */ /* 0x000fc6000001160b */
[----:B------:R-:W0:Y:S04]  /*0060*/  SHFL.IDX PT, R2, R0, RZ, 0x1f ;  /* 0x00001fff00027589 */ /* 0x000e2800000e0000 */
[----:B------:R1:W2:Y:S01]  /*0070*/  SHFL.IDX PT, R5, R4, RZ, 0x1f ;  /* 0x00001fff04057589 */ /* 0x0002a200000e0000 */
[----:B0-----:R-:W-:-:S13]  /*0080*/  ISETP.NE.OR P0, PT, R2, RZ, !P0 ;  /* 0x000000ff0200720c */ /* 0x001fda0004705670 */
[----:B-12---:R-:W-:Y:S05]  /*0090*/  @P0 BRA `(.L_x_1) ;  /* 0x0000000000200947 */ /* 0x006fea0003800000 */
[----:B------:R-:W-:Y:S02]  /*00a0*/  ULDC.64 UR4, c[0x0][0x198] ;  /* 0x0000660000047ab9 */ /* 0x000fe40000000a00 */
[----:B------:R-:W-:Y:S02]  /*00b0*/  UIADD3 UR6, UP0, UR4, 0xf0, URZ ;  /* 0x000000f004067890 */ /* 0x000fe4000ff1e03f */
[----:B------:R-:W-:Y:S02]  /*00c0*/  UIADD3 UR4, UP1, UR4, 0x1f0, URZ ;  /* 0x000001f004047890 */ /* 0x000fe4000ff3e03f */
[----:B------:R-:W-:Y:S02]  /*00d0*/  UIADD3.X UR7, URZ, UR5, URZ, UP0, !UPT ;  /* 0x000000053f077290 */ /* 0x000fe400087fe43f */
[----:B------:R-:W-:-:S07]  /*00e0*/  UIADD3.X UR5, URZ, UR5, URZ, UP1, !UPT ;  /* 0x000000053f057290 */ /* 0x000fce0008ffe43f */
[----:B------:R0:W-:Y:S02]  /*00f0*/  UTMACCTL.PF [UR6] ;  /* 0x00000000060079b9 */ /* 0x0001e40008040000 */
[----:B------:R0:W-:Y:S02]  /*0100*/  UTMACCTL.PF [UR4] ;  /* 0x00000000040079b9 */ /* 0x0001e40008040000 */
[----:B0-----:R-:W-:Y:S01]  /*0110*/  NOP ;  /* 0x0000000000007918 */ /* 0x001fe20000000000 */
.L_x_1:
[----:B------:R-:W-:Y:S05]  /*0120*/  BSYNC B0 ;  /* 0x0000000000007941 */ /* 0x000fea0003800000 */
.L_x_0:
[----:B------:R-:W0:Y:S02]  /*0130*/  SHFL.IDX PT, R3, R0, RZ, 0x1f ;  /* 0x00001fff00037589 */ /* 0x000e2400000e0000 */
[----:B0-----:R-:W-:-:S13]  /*0140*/  ISETP.NE.AND P0, PT, R3, RZ, PT ;  /* 0x000000ff0300720c */ /* 0x001fda0003f05270 */
[----:B------:R-:W-:Y:S05]  /*0150*/  @P0 BRA `(.L_x_2) ;  /* 0x0000000800040947 */ /* 0x000fea0003800000 */
[----:B------:R-:W-:Y:S01]  /*0160*/  ELECT P0, URZ, PT ;  /* 0x00000000003f782f */ /* 0x000fe20003800000 */
[----:B------:R-:W-:-:S12]  /*0170*/  BSSY B0, `(.L_x_2) ;  /* 0x000007f000007945 */ /* 0x000fd80003800000 */
[----:B------:R-:W-:Y:S05]  /*0180*/  @!P0 BRA `(.L_x_3) ;  /* 0x0000000400f48947 */ /* 0x000fea0003800000 */
[----:B------:R-:W0:Y:S01]  /*0190*/  S2UR UR8, SR_CgaCtaId ;  /* 0x00000000000879c3 */ /* 0x000e220000008800 */
[----:B------:R-:W-:Y:S01]  /*01a0*/  UMOV UR4, 0x400 ;  /* 0x0000040000047882 */ /* 0x000fe20000000000 */
[----:B------:R-:W-:Y:S01]  /*01b0*/  UMOV UR5, 0x1 ;  /* 0x0000000100057882 */ /* 0x000fe20000000000 */
[----:B------:R-:W-:Y:S02]  /*01c0*/  UMOV UR6, 0x80 ;  /* 0x0000008000067882 */ /* 0x000fe40000000000 */
[----:B------:R-:W-:-:S04]  /*01d0*/  UIADD3 UR6, -UR6, 0x100000, URZ ;  /* 0x0010000006067890 */ /* 0x000fc8000fffe13f */
[----:B------:R-:W-:Y:S02]  /*01e0*/  USHF.L.U32 UR7, UR6, 0xb, URZ ;  /* 0x0000000b06077899 */ /* 0x000fe4000800063f */
[----:B------:R-:W-:Y:S02]  /*01f0*/  USHF.L.U32 UR6, UR6, 0x1, URZ ;  /* 0x0000000106067899 */ /* 0x000fe4000800063f */
[----:B0-----:R-:W-:Y:S02]  /*0200*/  ULEA UR8, UR8, UR4, 0x18 ;  /* 0x0000000408087291 */ /* 0x001fe4000f8ec03f */
[----:B------:R-:W-:-:S04]  /*0210*/  UIADD3 UR4, -UR5, 0x100000, URZ ;  /* 0x0010000005047890 */ /* 0x000fc8000fffe13f */
[----:B------:R-:W-:Y:S02]  /*0220*/  USHF.L.U32 UR5, UR4, 0xb, URZ ;  /* 0x0000000b04057899 */ /* 0x000fe4000800063f */
[----:B------:R-:W-:Y:S01]  /*0230*/  USHF.L.U32 UR4, UR4, 0x1, URZ ;  /* 0x0000000104047899 */ /* 0x000fe2000800063f */
[----:B------:R-:W0:Y:S11]  /*0240*/  FENCE.VIEW.ASYNC.S ;  /* 0x00000000000073c6 */ /* 0x000e360000000000 */
[----:B0-----:R0:W1:Y:S01]  /*0250*/  SYNCS.EXCH.64 URZ, [UR8], UR4 ;  /* 0x00000004083f75b2 */ /* 0x0010620008000100 */
[----:B------:R0:W2:Y:S01]  /*0260*/  SYNCS.EXCH.64 URZ, [UR8+0x1c0], UR6 ;  /* 0x0001c006083f75b2 */ /* 0x0000a20008000100 */
[----:B------:R0:W3:Y:S01]  /*0270*/  SYNCS.EXCH.64 URZ, [UR8+0x8], UR4 ;  /* 0x00000804083f75b2 */ /* 0x0000e20008000100 */
[----:B------:R0:W4:Y:S01]  /*0280*/  SYNCS.EXCH.64 URZ, [UR8+0x1c8], UR6 ;  /* 0x0001c806083f75b2 */ /* 0x0001220008000100 */
[----:B------:R0:W0:Y:S01]  /*0290*/  SYNCS.EXCH.64 URZ, [UR8+0x10], UR4 ;  /* 0x00001004083f75b2 */ /* 0x0000220008000100 */
        /* <DEDUP_REMOVED lines=107> */
[----:B-1234-:R-:W-:Y:S01]  /*0950*/  NOP ;  /* 0x0000000000007918 */ /* 0x01efe20000000000 */
.L_x_3:
[----:B0-----:R-:W-:Y:S05]  /*0960*/  BSYNC B0 ;  /* 0x0000000000007941 */ /* 0x001fea0003800000 */
.L_x_2:
[----:B------:R-:W0:Y:S01]  /*0970*/  SHFL.IDX PT, R6, R0, RZ, 0x1f ;  /* 0x00001fff00067589 */ /* 0x000e2200000e0000 */
[----:B------:R-:W-:Y:S01]  /*0980*/  ELECT P0, URZ, PT ;  /* 0x00000000003f782f */ /* 0x000fe20003800000 */
[----:B------:R-:W-:Y:S01]  /*0990*/  NOP ;  /* 0x0000000000007918 */ /* 0x000fe20000000000 */
[----:B------:R-:W-:Y:S01]  /*09a0*/  ELECT P1, URZ, PT ;  /* 0x00000000003f782f */ /* 0x000fe20003820000 */
[----:B------:R1:W2:Y:S01]  /*09b0*/  SHFL.IDX PT, R3, R0, RZ, 0x1f ;  /* 0x00001fff00037589 */ /* 0x0002a200000e0000 */
[----:B------:R-:W-:Y:S01]  /*09c0*/  UMOV UR4, 0x20 ;  /* 0x0000002000047882 */ /* 0x000fe20000000000 */
[----:B------:R-:W-:Y:S01]  /*09d0*/  UMOV UR11, 0x80 ;  /* 0x00000080000b7882 */ /* 0x000fe20000000000 */
[----:B------:R-:W-:Y:S01]  /*09e0*/  NOP ;  /* 0x0000000000007918 */ /* 0x000fe20000000000 */
[----:B------:R-:W3:Y:S01]  /*09f0*/  SHFL.IDX PT, R4, R4, RZ, 0x1f ;  /* 0x00001fff04047589 */ /* 0x000ee200000e0000 */
[C---:B------:R-:W-:Y:S01]  /*0a00*/  VIADD R33, R5.reuse, 0xffffffff ;  /* 0xffffffff05217836 */ /* 0x040fe20000000000 */
[----:B------:R-:W-:Y:S01]  /*0a10*/  ULDC.64 UR20, c[0x0][0x208] ;  /* 0x0000820000147ab9 */ /* 0x000fe20000000a00 */
[----:B------:R-:W-:-:S02]  /*0a20*/  ISETP.NE.AND P2, PT, R5, RZ, PT ;  /* 0x000000ff0500720c */ /* 0x000fc40003f45270 */
[----:B-1----:R-:W-:Y:S02]  /*0a30*/  SHF.R.S32.HI R0, RZ, 0x1f, R11 ;  /* 0x0000001fff007819 */ /* 0x002fe4000001140b */
[----:B------:R-:W-:Y:S02]  /*0a40*/  ISETP.GE.U32.AND P3, PT, R33, 0x2, PT ;  /* 0x000000022100780c */ /* 0x000fe40003f66070 */
[----:B------:R-:W-:-:S04]  /*0a50*/  LEA.HI R0, R0, R11, RZ, 0x7 ;  /* 0x0000000b00007211 */ /* 0x000fc800078f38ff */
[----:B------:R-:W-:Y:S02]  /*0a60*/  LOP3.LUT R0, R0, 0xffffff80, RZ, 0xc0, !PT ;  /* 0xffffff8000007812 */ /* 0x000fe400078ec0ff */
[----:B0-----:R-:W-:-:S03]  /*0a70*/  ISETP.NE.OR P0, PT, R6, RZ, !P0 ;  /* 0x000000ff0600720c */ /* 0x001fc60004705670 */
[----:B------:R-:W-:Y:S01]  /*0a80*/  IMAD.IADD R10, R11, 0x1, -R0 ;  /* 0x000000010b0a7824 */ /* 0x000fe200078e0a00 */
[----:B--2---:R-:W-:Y:S02]  /*0a90*/  ISETP.NE.OR P1, PT, R3, RZ, !P1 ;  /* 0x000000ff0300720c */ /* 0x004fe40004f25670 */
[----:B------:R-:W-:Y:S02]  /*0aa0*/  SHF.R.S32.HI R3, RZ, 0x1f, R2 ;  /* 0x0000001fff037819 */ /* 0x000fe40000011402 */
[----:B---3--:R-:W-:Y:S02]  /*0ab0*/  R2UR UR15, R4 ;  /* 0x00000000040f72ca */ /* 0x008fe400000e0000 */
[----:B------:R-:W-:-:S03]  /*0ac0*/  LEA.HI R3, R3, R2, RZ, 0x2 ;  /* 0x0000000203037211 */ /* 0x000fc600078f10ff */
[----:B------:R-:W-:Y:S01]  /*0ad0*/  VOTEU.ALL UP0, P0 ;  /* 0x00000000003f7886 */ /* 0x000fe20000000000 */
[----:B------:R-:W-:-:S03]  /*0ae0*/  LOP3.LUT R3, R3, 0xfffffffc, RZ, 0xc0, !PT ;  /* 0xfffffffc03037812 */ /* 0x000fc600078ec0ff */
[----:B------:R-:W-:Y:S01]  /*0af0*/  VOTEU.ALL UP1, P1 ;  /* 0x00000000003f7886 */ /* 0x000fe20000820000 */
[----:B------:R-:W0:Y:S01]  /*0b00*/  @!UP0 S2UR UR7, SR_CgaCtaId ;  /* 0x00000000000789c3 */ /* 0x000e220000008800 */
[----:B------:R-:W-:Y:S01]  /*0b10*/  @!UP0 UMOV UR6, 0x400 ;  /* 0x0000040000068882 */ /* 0x000fe20000000000 */
[----:B------:R-:W-:-:S04]  /*0b20*/  @!UP0 UIADD3 UR4, -UR4, 0x100000, URZ ;  /* 0x0010000004048890 */ /* 0x000fc8000fffe13f */
[----:B------:R-:W-:Y:S02]  /*0b30*/  @!UP0 USHF.L.U32 UR5, UR4, 0xb, URZ ;  /* 0x0000000b04058899 */ /* 0x000fe4000800063f */
[----:B------:R-:W-:Y:S01]  /*0b40*/  @!UP0 USHF.L.U32 UR4, UR4, 0x1, URZ ;  /* 0x0000000104048899 */ /* 0x000fe2000800063f */
[----:B------:R-:W-:Y:S01]  /*0b50*/  IMAD.IADD R20, R2, 0x1, -R3 ;  /* 0x0000000102147824 */ /* 0x000fe200078e0a03 */
[----:B------:R-:W-:Y:S01]  /*0b60*/  @!UP1 UMOV UR9, 0x400 ;  /* 0x0000040000099882 */ /* 0x000fe20000000000 */
[----:B------:R-:W-:Y:S01]  /*0b70*/  VOTEU.ALL UP2, P1 ;  /* 0x00000000003f7886 */ /* 0x000fe20000840000 */
[----:B------:R-:W-:Y:S01]  /*0b80*/  VOTEU.ALL UP3, P1 ;  /* 0x00000000003f7886 */ /* 0x000fe20000860000 */
[----:B------:R-:W-:Y:S01]  /*0b90*/  VOTEU.ALL UP4, P1 ;  /* 0x00000000003f7886 */ /* 0x000fe20000880000 */
[----:B------:R-:W1:Y:S01]  /*0ba0*/  @!UP1 S2UR UR10, SR_CgaCtaId ;  /* 0x00000000000a99c3 */ /* 0x000e620000008800 */
[----:B------:R-:W-:Y:S01]  /*0bb0*/  VOTEU.ALL UP5, P1 ;  /* 0x00000000003f7886 */ /* 0x000fe200008a0000 */
[----:B0-----:R-:W-:-:S02]  /*0bc0*/  @!UP0 ULEA UR8, UR7, UR6, 0x18 ;  /* 0x0000000607088291 */ /* 0x001fc4000f8ec03f */
[----:B------:R-:W-:-:S04]  /*0bd0*/  @!UP1 UIADD3 UR6, -UR11, 0x100000, URZ ;  /* 0x001000000b069890 */ /* 0x000fc8000fffe13f */
[----:B------:R-:W-:Y:S02]  /*0be0*/  @!UP1 USHF.L.U32 UR7, UR6, 0xb, URZ ;  /* 0x0000000b06079899 */ /* 0x000fe4000800063f */
[----:B------:R-:W-:Y:S01]  /*0bf0*/  @!UP1 USHF.L.U32 UR6, UR6, 0x1, URZ ;  /* 0x0000000106069899 */ /* 0x000fe2000800063f */
[----:B------:R-:W-:Y:S01]  /*0c00*/  VOTEU.ALL UP0, P0 ;  /* 0x00000000003f7886 */ /* 0x000fe20000000000 */
[----:B-1----:R-:W-:Y:S01]  /*0c10*/  @!UP1 ULEA UR9, UR10, UR9, 0x18 ;  /* 0x000000090a099291 */ /* 0x002fe2000f8ec03f */
[----:B------:R-:W-:Y:S02]  /*0c20*/  VOTEU.ALL UP1, P0 ;  /* 0x00000000003f7886 */ /* 0x000fe40000020000 */
[----:B------:R-:W-:Y:S01]  /*0c30*/  ULDC.64 UR10, c[0x0][0x598] ;  /* 0x00016600000a7ab9 */ /* 0x000fe20000000a00 */
[----:B------:R-:W-:Y:S01]  /*0c40*/  ISETP.NE.AND P0, PT, R20, 0x3, PT ;  /* 0x000000031400780c */ /* 0x000fe20003f05270 */
[----:B------:R-:W0:Y:S02]  /*0c50*/  FENCE.VIEW.ASYNC.S ;  /* 0x00000000000073c6 */ /* 0x000e240000000000 */
[----:B0-----:R0:W1:Y:S01]  /*0c60*/  @!UP0 SYNCS.EXCH.64 URZ, [UR8+0x3b0], UR4 ;  /* 0x0003b004083f85b2 */ /* 0x0010620008000100 */
[----:B------:R-:W-:-:S02]  /*0c70*/  ISETP.NE.U32.AND P1, PT, RZ, UR10, PT ;  /* 0x0000000aff007c0c */ /* 0x000fc4000bf25070 */
[----:B------:R-:W-:Y:S02]  /*0c80*/  ISETP.EQ.OR P0, PT, R20, RZ, !P0 ;  /* 0x000000ff1400720c */ /* 0x000fe40004702670 */
[----:B------:R-:W-:Y:S02]  /*0c90*/  ISETP.NE.AND.EX P1, PT, RZ, UR11, PT, P1 ;  /* 0x0000000bff007c0c */ /* 0x000fe4000bf25310 */
[----:B------:R-:W-:-:S04]  /*0ca0*/  ISETP.EQ.AND P0, PT, R5, RZ, P0 ;  /* 0x000000ff0500720c */ /* 0x000fc80000702270 */
[----:B------:R-:W-:-:S04]  /*0cb0*/  SEL R7, RZ, 0x1, !P0 ;  /* 0x00000001ff077807 */ /* 0x000fc80004000000 */
[----:B------:R-:W-:Y:S01]  /*0cc0*/  SEL R7, R7, 0x2, P3 ;  /* 0x0000000207077807 */ /* 0x000fe20001800000 */
[----:B------:R0:W1:Y:S01]  /*0cd0*/  @!UP1 SYNCS.EXCH.64 URZ, [UR8+0x3b8], UR4 ;  /* 0x0003b804083f95b2 */ /* 0x0000620008000100 */
[----:B------:R-:W-:Y:S01]  /*0ce0*/  NOP ;  /* 0x0000000000007918 */ /* 0x000fe20000000000 */
[----:B------:R0:W1:Y:S01]  /*0cf0*/  @!UP2 SYNCS.EXCH.64 URZ, [UR9+0x390], UR6 ;  /* 0x00039006093fa5b2 */ /* 0x0000620008000100 */
[----:B------:R0:W1:Y:S01]  /*0d00*/  @!UP3 SYNCS.EXCH.64 URZ, [UR9+0x398], UR6 ;  /* 0x00039806093fb5b2 */ /* 0x0000620008000100 */
[----:B------:R0:W1:Y:S01]  /*0d10*/  @!UP4 SYNCS.EXCH.64 URZ, [UR9+0x3a0], UR6 ;  /* 0x0003a006093fc5b2 */ /* 0x0000620008000100 */
[----:B------:R0:W1:Y:S01]  /*0d20*/  @!UP5 SYNCS.EXCH.64 URZ, [UR9+0x3a8], UR6 ;  /* 0x0003a806093fd5b2 */ /* 0x0000620008000100 */
[----:B------:R-:W-:Y:S01]  /*0d30*/  NOP ;  /* 0x0000000000007918 */ /* 0x000fe20000000000 */
[----:B-1----:R-:W-:Y:S06]  /*0d40*/  BAR.SYNC.DEFER_BLOCKING 0x0 ;  /* 0x0000000000007b1d */ /* 0x002fec0000010000 */
[----:B0-----:R-:W-:Y:S05]  /*0d50*/  @!P1 BRA `(.L_x_4) ;  /* 0x00000000001c9947 */ /* 0x001fea0003800000 */
[----:B------:R-:W0:Y:S02]  /*0d60*/  LDC.64 R2, c[0x0][0x598] ;  /* 0x00016600ff027b82 */ /* 0x000e240000000a00 */
[----:B0-----:R-:W2:Y:S02]  /*0d70*/  LDG.E.64 R2, desc[UR20][R2.64] ;  /* 0x0000001402027981 */ /* 0x001ea4000c1e1b00 */
[----:B--2---:R-:W-:-:S04]  /*0d80*/  ISETP.NE.U32.AND P0, PT, R2, RZ, PT ;  /* 0x000000ff0200720c */ /* 0x004fc80003f05070 */
[----:B------:R-:W-:-:S13]  /*0d90*/  ISETP.NE.AND.EX P0, PT, R3, RZ, PT, P0 ;  /* 0x000000ff0300720c */ /* 0x000fda0003f05300 */
[----:B------:R-:W-:Y:S05]  /*0da0*/  @!P0 BRA `(.L_x_4) ;  /* 0x0000000000088947 */ /* 0x000fea0003800000 */
[----:B------:R2:W5:Y:S01]  /*0db0*/  LD.E R12, desc[UR20][R2.64] ;  /* 0x00000014020c7980 */ /* 0x000562000c101900 */
[----:B------:R-:W-:Y:S05]  /*0dc0*/  BRA `(.L_x_5) ;  /* 0x0000000000207947 */ /* 0x000fea0003800000 */
.L_x_4:
[----:B------:R-:W-:Y:S02]  /*0dd0*/  ULDC.64 UR4, c[0x0][0x588] ;  /* 0x0001620000047ab9 */ /* 0x000fe40000000a00 */
[----:B------:R-:W-:-:S04]  /*0de0*/  ISETP.NE.U32.AND P0, PT, RZ, UR4, PT ;  /* 0x00000004ff007c0c */ /* 0x000fc8000bf05070 */
[----:B------:R-:W-:-:S13]  /*0df0*/  ISETP.NE.AND.EX P0, PT, RZ, UR5, PT, P0 ;  /* 0x00000005ff007c0c */ /* 0x000fda000bf05300 */
[----:B------:R-:W-:Y:S05]  /*0e00*/  @!P0 BRA `(.L_x_6) ;  /* 0x00000000000c8947 */ /* 0x000fea0003800000 */
[----:B------:R-:W0:Y:S02]  /*0e10*/  LDC.64 R12, c[0x0][0x588] ;  /* 0x00016200ff0c7b82 */ /* 0x000e240000000a00 */
[----:B0-----:R0:W5:Y:S01]  /*0e20*/  LDG.E R12, desc[UR20][R12.64] ;  /* 0x000000140c0c7981 */ /* 0x001162000c1e1900 */
[----:B------:R-:W-:Y:S05]  /*0e30*/  BRA `(.L_x_5) ;  /* 0x0000000000047947 */ /* 0x000fea0003800000 */
.L_x_6:
[----:B------:R-:W1:Y:S02]  /*0e40*/  LDC R12, c[0x0][0x580] ;  /* 0x00016000ff0c7b82 */ /* 0x000e640000000800 */
.L_x_5:
[----:B------:R-:W-:Y:S02]  /*0e50*/  ULDC.64 UR4, c[0x0][0x5a0] ;  /* 0x0001680000047ab9 */ /* 0x000fe40000000a00 */
[----:B------:R-:W-:-:S04]  /*0e60*/  ISETP.NE.U32.AND P0, PT, RZ, UR4, PT ;  /* 0x00000004ff007c0c */ /* 0x000fc8000bf05070 */
[----:B------:R-:W-:-:S13]  /*0e70*/  ISETP.NE.AND.EX P0, PT, RZ, UR5, PT, P0 ;  /* 0x00000005ff007c0c */ /* 0x000fda000bf05300 */
[----:B------:R-:W-:Y:S05]  /*0e80*/  @!P0 BRA `(.L_x_7) ;  /* 0x00000000001c8947 */ /* 0x000fea0003800000 */
[----:B--2---:R-:W2:Y:S02]  /*0e90*/  LDC.64 R2, c[0x0][0x5a0] ;  /* 0x00016800ff027b82 */ /* 0x004ea40000000a00 */
[----:B--2---:R-:W2:Y:S02]  /*0ea0*/  LDG.E.64 R2, desc[UR20][R2.64] ;  /* 0x0000001402027981 */ /* 0x004ea4000c1e1b00 */
[----:B--2---:R-:W-:-:S04]  /*0eb0*/  ISETP.NE.U32.AND P0, PT, R2, RZ, PT ;  /* 0x000000ff0200720c */ /* 0x004fc80003f05070 */
[----:B------:R-:W-:-:S13]  /*0ec0*/  ISETP.NE.AND.EX P0, PT, R3, RZ, PT, P0 ;  /* 0x000000ff0300720c */ /* 0x000fda0003f05300 */
[----:B------:R-:W-:Y:S05]  /*0ed0*/  @!P0 BRA `(.L_x_7) ;  /* 0x0000000000088947 */ /* 0x000fea0003800000 */
[----:B0-----:R4:W5:Y:S01]  /*0ee0*/  LD.E R13, desc[UR20][R2.64] ;  /* 0x00000014020d7980 */ /* 0x001962000c101900 */
[----:B------:R-:W-:Y:S05]  /*0ef0*/  BRA `(.L_x_8) ;  /* 0x0000000000207947 */ /* 0x000fea0003800000 */
.L_x_7:
[----:B------:R-:W-:Y:S02]  /*0f00*/  ULDC.64 UR4, c[0x0][0x590] ;  /* 0x0001640000047ab9 */ /* 0x000fe40000000a00 */
[----:B------:R-:W-:-:S04]  /*0f10*/  ISETP.NE.U32.AND P0, PT, RZ, UR4, PT ;  /* 0x00000004ff007c0c */ /* 0x000fc8000bf05070 */
[----:B------:R-:W-:-:S13]  /*0f20*/  ISETP.NE.AND.EX P0, PT, RZ, UR5, PT, P0 ;  /* 0x00000005ff007c0c */ /* 0x000fda000bf05300 */
[----:B------:R-:W-:Y:S05]  /*0f30*/  @!P0 BRA `(.L_x_9) ;  /* 0x00000000000c8947 */ /* 0x000fea0003800000 */
[----:B--2---:R-:W0:Y:S02]  /*0f40*/  LDC.64 R2, c[0x0][0x590] ;  /* 0x00016400ff027b82 */ /* 0x004e240000000a00 */
[----:B0-----:R3:W5:Y:S01]  /*0f50*/  LDG.E R13, desc[UR20][R2.64] ;  /* 0x00000014020d7981 */ /* 0x001762000c1e1900 */
[----:B------:R-:W-:Y:S05]  /*0f60*/  BRA `(.L_x_8) ;  /* 0x0000000000047947 */ /* 0x000fea0003800000 */
.L_x_9:
[----:B0-----:R-:W0:Y:S02]  /*0f70*/  LDC R13, c[0x0][0x584] ;  /* 0x00016100ff0d7b82 */ /* 0x001e240000000800 */
.L_x_8:
[----:B------:R-:W1:Y:S01]  /*0f80*/  LDC R0, c[0x0][0x65c] ;  /* 0x00019700ff007b82 */ /* 0x000e620000000800 */
[----:B------:R-:W2:Y:S01]  /*0f90*/  S2R R21, SR_CTAID.Y ;  /* 0x0000000000157919 */ /* 0x000ea20000002600 */
[----:B------:R-:W-:Y:S01]  /*0fa0*/  ULDC UR8, c[0x0][0x28c] ;  /* 0x0000a30000087ab9 */ /* 0x000fe20000000800 */
[----:B------:R-:W-:Y:S01]  /*0fb0*/  ISETP.NE.AND P0, PT, R5, 0x2, PT ;  /* 0x000000020500780c */ /* 0x000fe20003f05270 */
[----:B------:R-:W-:Y:S01]  /*0fc0*/  UIADD3 UR8, UR8, 0x1f, URZ ;  /* 0x0000001f08087890 */ /* 0x000fe2000fffe03f */
[----:B------:R-:W0:Y:S01]  /*0fd0*/  S2R R14, SR_CTAID.X ;  /* 0x00000000000e7919 */ /* 0x000e220000002500 */
[----:B------:R-:W-:Y:S01]  /*0fe0*/  UMOV UR5, URZ ;  /* 0x0000003f00057c82 */ /* 0x000fe20008000000 */
[----:B------:R-:W-:Y:S01]  /*0ff0*/  UMOV UR4, URZ ;  /* 0x0000003f00047c82 */ /* 0x000fe20008000000 */
[----:B------:R-:W-:-:S04]  /*1000*/  USHF.R.S32.HI UR9, URZ, 0x1f, UR8 ;  /* 0x0000001f3f097899 */ /* 0x000fc80008011408 */
[----:B------:R-:W-:-:S04]  /*1010*/  ULEA.HI UR9, UR9, UR8, URZ, 0x5 ;  /* 0x0000000809097291 */ /* 0x000fc8000f8f283f */
[----:B------:R-:W-:Y:S01]  /*1020*/  USHF.R.S32.HI UR13, URZ, 0x5, UR9 ;  /* 0x000000053f0d7899 */ /* 0x000fe20008011409 */
[----:B-1----:R-:W-:-:S13]  /*1030*/  ISETP.NE.AND P4, PT, R0, 0x1, PT ;  /* 0x000000010000780c */ /* 0x002fda0003f85270 */
[----:B------:R-:W0:Y:S01]  /*1040*/  @P4 LDC R15, c[0x0][0x10] ;  /* 0x00000400ff0f4b82 */ /* 0x000e220000000800 */
[----:B--234-:R-:W-:Y:S02]  /*1050*/  @P4 IMAD.MOV.U32 R2, RZ, RZ, R21 ;  /* 0x000000ffff024224 */ /* 0x01cfe400078e0015 */
[----:B------:R-:W-:Y:S02]  /*1060*/  @P4 IMAD.MOV.U32 R3, RZ, RZ, RZ ;  /* 0x000000ffff034224 */ /* 0x000fe400078e00ff */
[----:B------:R-:W-:-:S03]  /*1070*/  @P4 IMAD.MOV.U32 R5, RZ, RZ, RZ ;  /* 0x000000ffff054224 */ /* 0x000fc600078e00ff */
[----:B------:R-:W1:Y:S01]  /*1080*/  @!P4 LDC R9, c[0x0][0xc] ;  /* 0x00000300ff09cb82 */ /* 0x000e620000000800 */
[----:B------:R-:W-:Y:S01]  /*1090*/  ULDC UR6, c[0x0][0xc] ;  /* 0x0000030000067ab9 */ /* 0x000fe20000000800 */
[----:B------:R-:W-:Y:S02]  /*10a0*/  ULDC UR7, c[0x0][0x10] ;  /* 0x0000040000077ab9 */ /* 0x000fe40000000800 */
[----:B------:R-:W-:-:S04]  /*10b0*/  UIMAD.WIDE.U32 UR6, UR6, UR7, URZ ;  /* 0x00000007060672a5 */ /* 0x000fc8000f8e003f */
[----:B------:R-:W2:Y:S01]  /*10c0*/  LDC R8, c[0x0][0x14] ;  /* 0x00000500ff087b82 */ /* 0x000ea20000000800 */
[----:B0-----:R-:W-:-:S04]  /*10d0*/  @P4 IMAD.WIDE.U32 R2, R14, R15, R2 ;  /* 0x0000000f0e024225 */ /* 0x001fc800078e0002 */
[----:B------:R-:W-:Y:S02]  /*10e0*/  IMAD.MOV.U32 R15, RZ, RZ, RZ ;  /* 0x000000ffff0f7224 */ /* 0x000fe400078e00ff */
[----:B------:R-:W-:Y:S02]  /*10f0*/  @P4 IMAD.IADD R3, R3, 0x1, R5 ;  /* 0x0000000103034824 */ /* 0x000fe400078e0205 */
[----:B-1----:R-:W-:-:S04]  /*1100*/  @!P4 IMAD.WIDE.U32 R4, R9, R21, R14 ;  /* 0x000000150904c225 */ /* 0x002fc800078e000e */
[----:B------:R-:W-:Y:S02]  /*1110*/  @!P4 IMAD.MOV.U32 R2, RZ, RZ, R4 ;  /* 0x000000ffff02c224 */ /* 0x000fe400078e0004 */
[----:B------:R-:W-:Y:S02]  /*1120*/  @!P4 IMAD.MOV.U32 R3, RZ, RZ, R5 ;  /* 0x000000ffff03c224 */ /* 0x000fe400078e0005 */
[C---:B--2---:R-:W-:Y:S02]  /*1130*/  IMAD R17, R8.reuse, UR7, RZ ;  /* 0x0000000708117c24 */ /* 0x044fe4000f8e02ff */
[----:B------:R-:W-:Y:S01]  /*1140*/  IMAD.WIDE.U32 R8, R8, UR6, RZ ;  /* 0x0000000608087c25 */ /* 0x000fe2000f8e00ff */
[----:B------:R-:W-:-:S03]  /*1150*/  ULDC.64 UR6, c[0x0][0x650] ;  /* 0x0001940000067ab9 */ /* 0x000fc60000000a00 */
[----:B------:R-:W-:Y:S01]  /*1160*/  IMAD.IADD R0, R9, 0x1, R17 ;  /* 0x0000000109007824 */ /* 0x000fe200078e0211 */
[----:B------:R-:W-:Y:S06]  /*1170*/  @P0 BRA `(.L_x_10) ;  /* 0x0000000000200947 */ /* 0x000fec0003800000 */
[----:B------:R-:W-:Y:S01]  /*1180*/  USHF.R.U32.HI UR4, URZ, 0x3, UR13 ;  /* 0x000000033f047899 */ /* 0x000fe2000801160d */
[----:B------:R-:W-:Y:S01]  /*1190*/  IADD3 R2, P0, R2, R8, RZ ;  /* 0x0000000802027210 */ /* 0x000fe20007f1e0ff */
[----:B------:R-:W-:Y:S02]  /*11a0*/  UISETP.GE.U32.AND UP0, UPT, UR13, 0x38, UPT ;  /* 0x000000380d00788c */ /* 0x000fe4000bf06070 */
[----:B------:R-:W-:Y:S02]  /*11b0*/  UIMAD.WIDE.U32 UR4, UR4, 0x24924925, URZ ;  /* 0x24924925040478a5 */ /* 0x000fe4000f8e003f */
[----:B------:R-:W-:-:S05]  /*11c0*/  IMAD.X R3, R0, 0x1, R3, P0 ;  /* 0x0000000100037824 */ /* 0x000fca00000e0603 */
[----:B------:R-:W-:Y:S02]  /*11d0*/  UMOV UR4, URZ ;  /* 0x0000003f00047c82 */ /* 0x000fe40008000000 */
[----:B------:R-:W-:Y:S02]  /*11e0*/  @UP0 ULOP3.LUT UR4, UR5, 0x1, URZ, 0xc0, !UPT ;  /* 0x0000000105040892 */ /* 0x000fe4000f8ec03f */
[----:B------:R-:W-:-:S12]  /*11f0*/  UIMAD UR5, UR5, -0x38, UR13 ;  /* 0xffffffc8050578a4 */ /* 0x000fd8000f8e020d */
.L_x_10:
[----:B------:R-:W-:Y:S01]  /*1200*/  ISETP.GE.U32.AND P0, PT, R2, UR6, PT ;  /* 0x0000000602007c0c */ /* 0x000fe2000bf06070 */
[----:B------:R-:W-:Y:S01]  /*1210*/  IMAD.MOV.U32 R6, RZ, RZ, -0x1 ;  /* 0xffffffffff067424 */ /* 0x000fe200078e00ff */
[----:B------:R-:W-:Y:S01]  /*1220*/  PRMT R16, RZ, 0x7610, R16 ;  /* 0x00007610ff107816 */ /* 0x000fe20000000010 */
[----:B------:R-:W-:Y:S01]  /*1230*/  IMAD.MOV.U32 R4, RZ, RZ, -0x1 ;  /* 0xffffffffff047424 */ /* 0x000fe200078e00ff */
[----:B------:R-:W-:Y:S01]  /*1240*/  ISETP.GE.U32.AND.EX P0, PT, R3, UR7, PT, P0 ;  /* 0x0000000703007c0c */ /* 0x000fe2000bf06100 */
[----:B------:R-:W-:-:S12]  /*1250*/  IMAD.MOV.U32 R5, RZ, RZ, -0x1 ;  /* 0xffffffffff057424 */ /* 0x000fd800078e00ff */
[----:B------:R-:W-:Y:S05]  /*1260*/  @P0 BRA `(.L_x_11) ;  /* 0x00000004005c0947 */ /* 0x000fea0003800000 */
[----:B------:R-:W0:Y:S01]  /*1270*/  LDC.64 R24, c[0x0][0x628] ;  /* 0x00018a00ff187b82 */ /* 0x000e220000000a00 */
[----:B------:R-:W-:Y:S02]  /*1280*/  IMAD.MOV.U32 R4, RZ, RZ, R2 ;  /* 0x000000ffff047224 */ /* 0x000fe400078e0002 */
[----:B------:R-:W-:-:S05]  /*1290*/  IMAD.MOV.U32 R5, RZ, RZ, R3 ;  /* 0x000000ffff057224 */ /* 0x000fca00078e0003 */
[----:B------:R-:W1:Y:S08]  /*12a0*/  LDC R6, c[0x0][0x630] ;  /* 0x00018c00ff067b82 */ /* 0x000e700000000800 */
[----:B------:R-:W2:Y:S01]  /*12b0*/  LDC.64 R26, c[0x0][0x620] ;  /* 0x00018800ff1a7b82 */ /* 0x000ea20000000a00 */
[----:B0-----:R-:W-:-:S04]  /*12c0*/  ISETP.NE.U32.AND P0, PT, R24, RZ, PT ;  /* 0x000000ff1800720c */ /* 0x001fc80003f05070 */
[----:B------:R-:W-:-:S13]  /*12d0*/  ISETP.NE.AND.EX P0, PT, R25, RZ, PT, P0 ;  /* 0x000000ff1900720c */ /* 0x000fda0003f05300 */
[----:B-12---:R-:W-:Y:S05]  /*12e0*/  @!P0 BRA `(.L_x_12) ;  /* 0x0000000000288947 */ /* 0x006fea0003800000 */
[----:B------:R-:W0:Y:S02]  /*12f0*/  LDC R19, c[0x0][0x634] ;  /* 0x00018d00ff137b82 */ /* 0x000e240000000800 */
[----:B0-----:R-:W-:-:S05]  /*1300*/  IADD3 R19, P0, R2, R19, RZ ;  /* 0x0000001302137210 */ /* 0x001fca0007f1e0ff */
[----:B------:R-:W-:-:S04]  /*1310*/  IMAD.X R23, RZ, RZ, R3, P0 ;  /* 0x000000ffff177224 */ /* 0x000fc800000e0603 */
[----:B------:R-:W-:-:S04]  /*1320*/  IMAD.WIDE.U32 R4, R23, R24, RZ ;  /* 0x0000001817047225 */ /* 0x000fc800078e00ff */
[----:B------:R-:W-:-:S04]  /*1330*/  IMAD.WIDE.U32 R16, P0, R19, R25, R4 ;  /* 0x0000001913107225 */ /* 0x000fc80007800004 */
[----:B------:R-:W-:-:S04]  /*1340*/  IMAD.WIDE.U32 R4, R19, R24, RZ ;  /* 0x0000001813047225 */ /* 0x000fc800078e00ff */
[----:B------:R-:W-:Y:S01]  /*1350*/  IMAD.X R19, RZ, RZ, RZ, P0 ;  /* 0x000000ffff137224 */ /* 0x000fe200000e06ff */
[----:B------:R-:W-:Y:S01]  /*1360*/  IADD3 RZ, P0, R5, R16, RZ ;  /* 0x0000001005ff7210 */ /* 0x000fe20007f1e0ff */
[----:B------:R-:W-:-:S04]  /*1370*/  IMAD.MOV.U32 R18, RZ, RZ, R17 ;  /* 0x000000ffff127224 */ /* 0x000fc800078e0011 */
[----:B------:R-:W-:-:S08]  /*1380*/  IMAD.WIDE.U32.X R4, R23, R25, R18, P0 ;  /* 0x0000001917047225 */ /* 0x000fd000000e0412 */
.L_x_12:
[--C-:B------:R-:W-:Y:S01]  /*1390*/  SHF.R.U64 R32, R4, R6, R5.reuse ;  /* 0x0000000604207219 */ /* 0x100fe20000001205 */
[----:B------:R-:W0:Y:S01]  /*13a0*/  LDC.64 R28, c[0x0][0x640] ;  /* 0x00019000ff1c7b82 */ /* 0x000e220000000a00 */
[----:B------:R-:W-:Y:S01]  /*13b0*/  I2FP.F32.U32 R4, R14 ;  /* 0x0000000e00047245 */ /* 0x000fe20000201000 */
[----:B------:R-:W-:Y:S01]  /*13c0*/  ULDC UR6, c[0x0][0x150] ;  /* 0x0000540000067ab9 */ /* 0x000fe20000000800 */
[----:B------:R-:W-:Y:S02]  /*13d0*/  SHF.R.U32.HI R5, RZ, R6, R5 ;  /* 0x00000006ff057219 */ /* 0x000fe40000011605 */
[----:B------:R-:W-:Y:S01]  /*13e0*/  IADD3 R17, P0, RZ, -R32, RZ ;  /* 0x80000020ff117210 */ /* 0x000fe20007f1e0ff */
[----:B------:R-:W-:Y:S01]  /*13f0*/  FMUL R6, R4, UR6 ;  /* 0x0000000604067c20 */ /* 0x000fe20008400000 */
[----:B------:R-:W-:Y:S01]  /*1400*/  ULDC UR6, c[0x0][0x154] ;  /* 0x0000550000067ab9 */ /* 0x000fe20000000800 */
[----:B------:R-:W1:Y:S02]  /*1410*/  LDC R18, c[0x0][0x618] ;  /* 0x00018600ff127b82 */ /* 0x000e640000000800 */
[----:B------:R-:W-:-:S02]  /*1420*/  IMAD.X R19, RZ, RZ, ~R5, P0 ;  /* 0x000000ffff137224 */ /* 0x000fc400000e0e05 */
[----:B------:R-:W2:Y:S01]  /*1430*/  F2I.U32.TRUNC.NTZ R6, R6 ;  /* 0x0000000600067305 */ /* 0x000ea2000020f000 */
[----:B------:R-:W-:-:S03]  /*1440*/  IMAD.WIDE.U32 R4, R17, R26, R2 ;  /* 0x0000001a11047225 */ /* 0x000fc600078e0002 */
[----:B------:R-:W3:Y:S01]  /*1450*/  LDC R15, c[0x0][0x144] ;  /* 0x00005100ff0f7b82 */ /* 0x000ee20000000800 */
[----:B------:R-:W-:-:S04]  /*1460*/  IMAD R16, R19, R26, RZ ;  /* 0x0000001a13107224 */ /* 0x000fc800078e02ff */
[----:B------:R-:W-:-:S03]  /*1470*/  IMAD R17, R17, R27, R16 ;  /* 0x0000001b11117224 */ /* 0x000fc600078e0210 */
[----:B------:R-:W4:Y:S01]  /*1480*/  LDC R22, c[0x0][0x608] ;  /* 0x00018200ff167b82 */ /* 0x000f220000000800 */
[----:B------:R-:W-:Y:S01]  /*1490*/  IMAD.IADD R17, R5, 0x1, R17 ;  /* 0x0000000105117824 */ /* 0x000fe200078e0211 */
[----:B0-----:R-:W-:Y:S01]  /*14a0*/  ISETP.NE.U32.AND P0, PT, R28, RZ, PT ;  /* 0x000000ff1c00720c */ /* 0x001fe20003f05070 */
[----:B--2---:R-:W-:-:S03]  /*14b0*/  IMAD.MOV R5, RZ, RZ, -R6 ;  /* 0x000000ffff057224 */ /* 0x004fc600078e0a06 */
[----:B------:R-:W-:Y:S02]  /*14c0*/  ISETP.NE.AND.EX P0, PT, R29, RZ, PT, P0 ;  /* 0x000000ff1d00720c */ /* 0x000fe40003f05300 */
[----:B------:R-:W0:Y:S01]  /*14d0*/  LDC R19, c[0x0][0x658] ;  /* 0x00019600ff137b82 */ /* 0x000e220000000800 */
[-CC-:B-1----:R-:W-:Y:S02]  /*14e0*/  SHF.R.U64 R26, R4, R18.reuse, R17.reuse ;  /* 0x00000012041a7219 */ /* 0x182fe40000001211 */
[----:B------:R-:W-:Y:S02]  /*14f0*/  I2FP.F32.U32 R4, R21 ;  /* 0x0000001500047245 */ /* 0x000fe40000201000 */
[----:B------:R-:W-:Y:S01]  /*1500*/  SHF.R.U32.HI R17, RZ, R18, R17 ;  /* 0x00000012ff117219 */ /* 0x000fe20000011611 */
[----:B------:R-:W-:Y:S02]  /*1510*/  IMAD.MOV.U32 R18, RZ, RZ, 0x1 ;  /* 0x00000001ff127424 */ /* 0x000fe400078e00ff */
[----:B------:R-:W1:Y:S01]  /*1520*/  LDC R24, c[0x0][0x148] ;  /* 0x00005200ff187b82 */ /* 0x000e620000000800 */
[----:B---3--:R-:W-:-:S02]  /*1530*/  IMAD R6, R15, R5, R14 ;  /* 0x000000050f067224 */ /* 0x008fc400078e020e */
[----:B------:R-:W-:Y:S01]  /*1540*/  FMUL R5, R4, UR6 ;  /* 0x0000000604057c20 */ /* 0x000fe20008400000 */
[----:B------:R-:W-:-:S04]  /*1550*/  IMAD.MOV.U32 R4, RZ, RZ, -0x1 ;  /* 0xffffffffff047424 */ /* 0x000fc800078e00ff */
[----:B------:R-:W2:Y:S01]  /*1560*/  LDC R25, c[0x0][0x600] ;  /* 0x00018000ff197b82 */ /* 0x000ea20000000800 */
[-CC-:B----4-:R-:W-:Y:S02]  /*1570*/  SHF.R.U64 R34, R26, R22.reuse, R17.reuse ;  /* 0x000000161a227219 */ /* 0x190fe40000001211 */
[----:B------:R-:W-:Y:S02]  /*1580*/  SHF.R.U32.HI R14, RZ, R22, R17 ;  /* 0x00000016ff0e7219 */ /* 0x000fe40000011611 */
[----:B------:R3:W4:Y:S03]  /*1590*/  F2I.U32.TRUNC.NTZ R22, R5 ;  /* 0x0000000500167305 */ /* 0x000726000020f000 */
[----:B------:R-:W1:Y:S01]  /*15a0*/  LDC R27, c[0x0][0x648] ;  /* 0x00019200ff1b7b82 */ /* 0x000e620000000800 */
[-C--:B0-----:R-:W-:Y:S02]  /*15b0*/  SHF.R.U64 R36, R34, R19.reuse, R14 ;  /* 0x0000001322247219 */ /* 0x081fe4000000120e */
[----:B------:R-:W-:-:S02]  /*15c0*/  SHF.L.U32 R4, R4, R19, RZ ;  /* 0x0000001304047219 */ /* 0x000fc400000006ff */
[-C--:B------:R-:W-:Y:S02]  /*15d0*/  SHF.R.U32.HI R14, RZ, R19.reuse, R14 ;  /* 0x00000013ff0e7219 */ /* 0x080fe4000001160e */
[----:B------:R-:W-:Y:S01]  /*15e0*/  SHF.L.U32 R18, R18, R19, RZ ;  /* 0x0000001312127219 */ /* 0x000fe200000006ff */
[----:B------:R-:W0:Y:S01]  /*15f0*/  LDC R31, c[0x0][0x638] ;  /* 0x00018e00ff1f7b82 */ /* 0x000e220000000800 */
[----:B------:R-:W-:Y:S01]  /*1600*/  LOP3.LUT R19, RZ, R4, RZ, 0x33, !PT ;  /* 0x00000004ff137212 */ /* 0x000fe200078e33ff */
[----:B------:R-:W-:Y:S02]  /*1610*/  IMAD.MOV.U32 R4, RZ, RZ, R36 ;  /* 0x000000ffff047224 */ /* 0x000fe400078e0024 */
[----:B---3--:R-:W-:-:S04]  /*1620*/  IMAD.MOV.U32 R5, RZ, RZ, R14 ;  /* 0x000000ffff057224 */ /* 0x008fc800078e000e */
[----:B------:R-:W3:Y:S01]  /*1630*/  LDC R30, c[0x0][0x610] ;  /* 0x00018400ff1e7b82 */ /* 0x000ee20000000800 */
[----:B----4-:R-:W-:Y:S05]  /*1640*/  @!P0 BRA `(.L_x_13) ;  /* 0x0000000000288947 */ /* 0x010fea0003800000 */
[----:B------:R-:W4:Y:S02]  /*1650*/  LDC R17, c[0x0][0x64c] ;  /* 0x00019300ff117b82 */ /* 0x000f240000000800 */
[----:B----4-:R-:W-:-:S05]  /*1660*/  IADD3 R17, P0, R36, R17, RZ ;  /* 0x0000001124117210 */ /* 0x010fca0007f1e0ff */
        /* <DEDUP_REMOVED lines=8> */
.L_x_13:
[----:B-1----:R-:W-:Y:S01]  /*16f0*/  SHF.R.U64 R4, R4, R27, R5 ;  /* 0x0000001b04047219 */ /* 0x002fe20000001205 */
[----:B--2---:R-:W-:Y:S01]  /*1700*/  VIADD R5, R25, 0xffffffff ;  /* 0xffffffff19057836 */ /* 0x004fe20000000000 */
[----:B------:R-:W-:Y:S01]  /*1710*/  LOP3.LUT R19, R34, R19, RZ, 0xc0, !PT ;  /* 0x0000001322137212 */ /* 0x000fe200078ec0ff */
[----:B------:R-:W-:Y:S02]  /*1720*/  IMAD.MOV R22, RZ, RZ, -R22 ;  /* 0x000000ffff167224 */ /* 0x000fe400078e0a16 */
[----:B------:R-:W-:Y:S01]  /*1730*/  IMAD.MOV R14, RZ, RZ, -R4 ;  /* 0x000000ffff0e7224 */ /* 0x000fe200078e0a04 */
[----:B------:R-:W-:Y:S01]  /*1740*/  LOP3.LUT R5, R26, R5, RZ, 0xc0, !PT ;  /* 0x000000051a057212 */ /* 0x000fe200078ec0ff */
[----:B------:R-:W-:Y:S02]  /*1750*/  IMAD R19, R18, R4, R19 ;  /* 0x0000000412137224 */ /* 0x000fe400078e0213 */
[----:B------:R-:W-:Y:S02]  /*1760*/  @P4 IMAD R6, R24, R22, R21 ;  /* 0x0000001618064224 */ /* 0x000fe400078e0215 */
[----:B0-----:R-:W-:-:S02]  /*1770*/  IMAD R4, R14, R31, R36 ;  /* 0x0000001f0e047224 */ /* 0x001fc400078e0224 */
[----:B---3--:R-:W-:Y:S02]  /*1780*/  IMAD R6, R19, R30, R6 ;  /* 0x0000001e13067224 */ /* 0x008fe400078e0206 */
[----:B------:R-:W-:Y:S02]  /*1790*/  IMAD R5, R4, R25, R5 ;  /* 0x0000001904057224 */ /* 0x000fe400078e0205 */
[----:B------:R-:W-:-:S03]  /*17a0*/  IMAD.MOV.U32 R16, RZ, RZ, 0x1 ;  /* 0x00000001ff107424 */ /* 0x000fc600078e00ff */
[----:B------:R-:W-:Y:S02]  /*17b0*/  SEL R4, R5, R6, !P4 ;  /* 0x0000000605047207 */ /* 0x000fe40006000000 */
[----:B------:R-:W-:Y:S01]  /*17c0*/  SEL R6, R6, R5, !P4 ;  /* 0x0000000506067207 */ /* 0x000fe20006000000 */
[----:B------:R-:W-:-:S07]  /*17d0*/  IMAD.MOV.U32 R5, RZ, RZ, R32 ;  /* 0x000000ffff057224 */ /* 0x000fce00078e0020 */
.L_x_11:
[----:B------:R-:W-:Y:S05]  /*17e0*/  @!P2 BRA `(.L_x_14) ;  /* 0x0000004000b8a947 */ /* 0x000fea0003800000 */
[----:B------:R-:W-:-:S13]  /*17f0*/  ISETP.GT.U32.AND P0, PT, R33, 0x1, PT ;  /* 0x000000012100780c */ /* 0x000fda0003f04070 */
[----:B------:R-:W-:Y:S05]  /*1800*/  @P0 EXIT ;  /* 0x000000000000094d */ /* 0x000fea0003800000 */
.L_x_15:
[----:B------:R-:W-:-:S08]  /*1810*/  NOP ;  /* 0x0000000000007918 */ /* 0x000fd00000000000 */
[----:B------:R-:W0:Y:S02]  /*1820*/  USETMAXREG.TRY_ALLOC.CTAPOOL UP0, 0xe8 ;  /* 0x000000e8000079c8 */ /* 0x000e240008000600 */
[----:B0-----:R-:W-:-:S13]  /*1830*/  PLOP3.LUT P0, PT, PT, PT, UP0, 0x80, 0x0 ;  /* 0x000000000000781c */ /* 0x001fda0003f0f008 */
[----:B------:R-:W-:Y:S05]  /*1840*/  @!P0 BRA `(.L_x_15) ;  /* 0xfffffffc00f08947 */ /* 0x000fea000383ffff */
[----:B------:R-:W-:-:S13]  /*1850*/  LOP3.LUT P0, RZ, R16, 0xff, RZ, 0xc0, !PT ;  /* 0x000000ff10ff7812 */ /* 0x000fda000780c0ff */
[----:B------:R-:W-:Y:S05]  /*1860*/  @!P0 EXIT ;  /* 0x000000000000894d */ /* 0x000fea0003800000 */
[----:B------:R-:W0:Y:S01]  /*1870*/  S2UR UR6, SR_CgaCtaId ;  /* 0x00000000000679c3 */ /* 0x000e220000008800 */
[----:B------:R-:W-:Y:S01]  /*1880*/  SHF.R.S32.HI R11, RZ, 0x1f, R10 ;  /* 0x0000001fff0b7819 */ /* 0x000fe2000001140a */
[----:B------:R-:W-:Y:S01]  /*1890*/  UIADD3 UR7, UR15, -0x1, URZ ;  /* 0xffffffff0f077890 */ /* 0x000fe2000fffe03f */
[----:B------:R-:W-:Y:S01]  /*18a0*/  LOP3.LUT R86, R7, 0x1, RZ, 0xfc, !PT ;  /* 0x0000000107567812 */ /* 0x000fe200078efcff */
[----:B------:R-:W-:Y:S01]  /*18b0*/  UMOV UR12, 0x400 ;  /* 0x00000400000c7882 */ /* 0x000fe20000000000 */
[CC--:B------:R-:W-:Y:S01]  /*18c0*/  LEA.HI R15, R11.reuse, R10.reuse, RZ, 0x2 ;  /* 0x0000000a0b0f7211 */ /* 0x0c0fe200078f10ff */
[----:B------:R-:W-:Y:S01]  /*18d0*/  UISETP.LT.AND UP0, UPT, UR13, 0x1, UPT ;  /* 0x000000010d00788c */ /* 0x000fe2000bf01270 */
[----:B------:R-:W-:Y:S01]  /*18e0*/  LEA.HI R16, R11, R10, RZ, 0x5 ;  /* 0x0000000a0b107211 */ /* 0x000fe200078f28ff */
[----:B------:R-:W-:Y:S01]  /*18f0*/  USHF.L.U32 UR23, UR13, 0x1, URZ ;  /* 0x000000010d177899 */ /* 0x000fe2000800063f */
[--C-:B------:R-:W-:Y:S01]  /*1900*/  SHF.R.S32.HI R14, RZ, 0x2, R15.reuse ;  /* 0x00000002ff0e7819 */ /* 0x100fe2000001140f */
[----:B------:R-:W-:Y:S01]  /*1910*/  USEL UR14, UR13, 0x1, UP0 ;  /* 0x000000010d0e7887 */ /* 0x000fe20008000000 */
[----:B------:R-:W-:Y:S01]  /*1920*/  SHF.R.S32.HI R17, RZ, 0x1f, R15 ;  /* 0x0000001fff117819 */ /* 0x000fe2000001140f */
[----:B------:R-:W-:Y:S01]  /*1930*/  UISETP.NE.AND UP0, UPT, UR7, URZ, UPT ;  /* 0x0000003f0700728c */ /* 0x000fe2000bf05270 */
[----:B------:R-:W-:Y:S01]  /*1940*/  LOP3.LUT R11, R15, 0xfffffffc, RZ, 0xc0, !PT ;  /* 0xfffffffc0f0b7812 */ /* 0x000fe200078ec0ff */
[----:B------:R-:W-:Y:S01]  /*1950*/  UIADD3 UR14, -UR14, UR13, URZ ;  /* 0x0000000d0e0e7290 */ /* 0x000fe2000fffe13f */
[----:B------:R-:W-:Y:S01]  /*1960*/  LEA.HI R17, R17, R14, RZ, 0x3 ;  /* 0x0000000e11117211 */ /* 0x000fe200078f18ff */
[----:B------:R-:W-:-:S02]  /*1970*/  USEL UR9, URZ, 0x1, UP0 ;  /* 0x000000013f097887 */ /* 0x000fc40008000000 */
[----:B------:R-:W-:Y:S01]  /*1980*/  IMAD.IADD R18, R10, 0x1, -R11 ;  /* 0x000000010a127824 */ /* 0x000fe200078e0a0b */
[----:B------:R-:W-:-:S03]  /*1990*/  LOP3.LUT R17, R17, 0xfffffff8, RZ, 0xc0, !PT ;  /* 0xfffffff811117812 */ /* 0x000fc600078ec0ff */
[----:B------:R-:W-:Y:S01]  /*19a0*/  IMAD.U32 R87, RZ, RZ, UR9 ;  /* 0x00000009ff577e24 */ /* 0x000fe2000f8e00ff */
[----:B0-----:R-:W-:Y:S01]  /*19b0*/  ULEA UR12, UR6, UR12, 0x18 ;  /* 0x0000000c060c7291 */ /* 0x001fe2000f8ec03f */
[----:B------:R-:W-:Y:S01]  /*19c0*/  IMAD.IADD R14, R14, 0x1, -R17 ;  /* 0x000000010e0e7824 */ /* 0x000fe200078e0a11 */
[----:B------:R-:W-:Y:S01]  /*19d0*/  USHF.L.U32 UR6, UR7, 0x3, URZ ;  /* 0x0000000307067899 */ /* 0x000fe2000800063f */
[----:B------:R-:W-:Y:S01]  /*19e0*/  SHF.R.S32.HI R17, RZ, 0x5, R16 ;  /* 0x00000005ff117819 */ /* 0x000fe20000011410 */
[----:B------:R-:W-:Y:S02]  /*19f0*/  UIADD3 UR7, UR12, 0x480, URZ ;  /* 0x000004800c077890 */ /* 0x000fe4000fffe03f */
[----:B------:R-:W-:Y:S01]  /*1a00*/  ULOP3.LUT UR6, UR6, 0x8, URZ, 0xc0, !UPT ;  /* 0x0000000806067892 */ /* 0x000fe2000f8ec03f */
[--C-:B------:R-:W-:Y:S01]  /*1a10*/  SHF.R.S32.HI R15, RZ, 0x1f, R14.reuse ;  /* 0x0000001fff0f7819 */ /* 0x100fe2000001140e */
[----:B------:R-:W-:Y:S01]  /*1a20*/  UIADD3 UR8, UR12, 0x1c480, URZ ;  /* 0x0001c4800c087890 */ /* 0x000fe2000fffe03f */
[----:B------:R-:W-:Y:S01]  /*1a30*/  IMAD R19, R17, -0x10, -R14 ;  /* 0xfffffff011137824 */ /* 0x000fe200078e0a0e */
[----:B------:R-:W-:-:S02]  /*1a40*/  USHF.R.U32.HI UR7, URZ, 0x4, UR7 ;  /* 0x000000043f077899 */ /* 0x000fc40008011607 */
[----:B------:R-:W-:Y:S01]  /*1a50*/  USHF.R.U32.HI UR8, URZ, 0x4, UR8 ;  /* 0x000000043f087899 */ /* 0x000fe20008011608 */
[----:B------:R-:W-:Y:S01]  /*1a60*/  IMAD.WIDE R10, R17, 0x10, R14 ;  /* 0x00000010110a7825 */ /* 0x000fe200078e020e */
[----:B------:R-:W-:Y:S02]  /*1a70*/  ULOP3.LUT UR25, UR6, 0x8, URZ, 0x3c, !UPT ;  /* 0x0000000806197892 */ /* 0x000fe4000f8e3c3f */
[----:B------:R-:W-:Y:S02]  /*1a80*/  ULOP3.LUT UR16, UR6, 0x18, URZ, 0x3c, !UPT ;  /* 0x0000001806107892 */ /* 0x000fe4000f8e3c3f */
[----:B------:R-:W-:Y:S01]  /*1a90*/  UIADD3 UR24, UR12, 0x390, URZ ;  /* 0x000003900c187890 */ /* 0x000fe2000fffe03f */
[----:B------:R-:W-:Y:S01]  /*1aa0*/  ULDC UR6, c[0x0][0x284] ;  /* 0x0000a10000067ab9 */ /* 0x000fe20000000800 */
[----:B------:R-:W-:Y:S01]  /*1ab0*/  ULOP3.LUT UR7, UR7, 0x3fff, URZ, 0xc0, !UPT ;  /* 0x00003fff07077892 */ /* 0x000fe2000f8ec03f */
[----:B------:R-:W-:Y:S01]  /*1ac0*/  VIADD R19, R19, UR6 ;  /* 0x0000000613137c36 */ /* 0x000fe20008000000 */
[----:B------:R-:W-:-:S02]  /*1ad0*/  ULOP3.LUT UR8, UR8, 0x3fff, URZ, 0xc0, !UPT ;  /* 0x00003fff08087892 */ /* 0x000fc4000f8ec03f */
[----:B------:R-:W-:Y:S02]  /*1ae0*/  ULEA UR15, UR15, UR24, 0x3 ;  /* 0x000000180f0f7291 */ /* 0x000fe4000f8e183f */
[----:B------:R-:W-:Y:S02]  /*1af0*/  ULOP3.LUT UR17, UR7, 0x10000, URZ, 0xfc, !UPT ;  /* 0x0001000007117892 */ /* 0x000fe4000f8efc3f */
[----:B------:R-:W-:-:S12]  /*1b00*/  ULOP3.LUT UR18, UR8, 0x10000, URZ, 0xfc, !UPT ;  /* 0x0001000008127892 */ /* 0x000fd8000f8efc3f */
.L_x_106:
[----:B------:R-:W-:Y:S01]  /*1b10*/  SHF.L.U32 R14, R87, 0x1f, RZ ;  /* 0x0000001f570e7819 */ /* 0x000fe200000006ff */
[----:B------:R-:W0:Y:S01]  /*1b20*/  LDC R15, c[0x0][0x28c] ;  /* 0x0000a300ff0f7b82 */ /* 0x000e220000000800 */
[----:B------:R-:W-:Y:S01]  /*1b30*/  UMOV UR6, URZ ;  /* 0x0000003f00067c82 */ /* 0x000fe20008000000 */
[----:B------:R-:W-:Y:S01]  /*1b40*/  UMOV UR19, UR5 ;  /* 0x0000000500137c82 */ /* 0x000fe20008000000 */
[----:B-1----:R-:W1:Y:S01]  /*1b50*/  SYNCS.PHASECHK.TRANS64.TRYWAIT P0, [UR15+-0x8], R14 ;  /* 0xfffff80eff0075a7 */ /* 0x002e62000800014f */
[----:B0-----:R-:W-:Y:S01]  /*1b60*/  ISETP.GE.AND P1, PT, R15, 0x1, PT ;  /* 0x000000010f00780c */ /* 0x001fe20003f26270 */
[----:B-1234-:R-:W-:-:S12]  /*1b70*/  @!P0 BRA `(.L_x_16) ;  /* 0x0000006c00008947 */ /* 0x01efd80003800000 */
.L_x_180:
[----:B------:R-:W-:Y:S01]  /*1b80*/  UMOV UR7, URZ ;  /* 0x0000003f00077c82 */ /* 0x000fe20008000000 */
[----:B------:R-:W-:Y:S01]  /*1b90*/  UMOV UR8, URZ ;  /* 0x0000003f00087c82 */ /* 0x000fe20008000000 */
[----:B------:R-:W-:Y:S02]  /*1ba0*/  CS2R R22, SRZ ;  /* 0x0000000000167805 */ /* 0x000fe4000001ff00 */
[----:B------:R-:W-:Y:S02]  /*1bb0*/  CS2R R56, SRZ ;  /* 0x0000000000387805 */ /* 0x000fe4000001ff00 */
[----:B------:R-:W-:Y:S02]  /*1bc0*/  CS2R R58, SRZ ;  /* 0x00000000003a7805 */ /* 0x000fe4000001ff00 */
[----:B------:R-:W-:Y:S02]  /*1bd0*/  CS2R R60, SRZ ;  /* 0x00000000003c7805 */ /* 0x000fe4000001ff00 */
[----:B------:R-:W-:-:S02]  /*1be0*/  CS2R R62, SRZ ;  /* 0x00000000003e7805 */ /* 0x000fc4000001ff00 */
[----:B------:R-:W-:Y:S02]  /*1bf0*/  CS2R R64, SRZ ;  /* 0x0000000000407805 */ /* 0x000fe4000001ff00 */
        /* <DEDUP_REMOVED lines=9> */
[----:B------:R-:W-:Y:S01]  /*1c90*/  CS2R R84, SRZ ;  /* 0x0000000000547805 */ /* 0x000fe2000001ff00 */
[----:B------:R-:W-:Y:S01]  /*1ca0*/  IMAD.U32 R17, RZ, RZ, UR4 ;  /* 0x00000004ff117e24 */ /* 0x000fe2000f8e00ff */
        /* <DEDUP_REMOVED lines=15> */
[----:B------:R-:W-:Y:S01]  /*1da0*/  CS2R R54, SRZ ;  /* 0x0000000000367805 */ /* 0x000fe2000001ff00 */
[----:B------:R-:W-:Y:S06]  /*1db0*/  @!P1 BRA `(.L_x_17) ;  /* 0x0000000400449947 */ /* 0x000fec0003800000 */
[----:B------:R-:W-:-:S13]  /*1dc0*/  ISETP.NE.AND P1, PT, R86, 0x3, PT ;  /* 0x000000035600780c */ /* 0x000fda0003f25270 */
[----:B------:R-:W-:Y:S05]  /*1dd0*/  @!P1 BRA `(.L_x_18) ;  /* 0x0000000000049947 */ /* 0x000fea0003800000 */
[----:B------:R-:W-:Y:S01]  /*1de0*/  BPT.TRAP 0x1 ;  /* 0x000000040000795c */ /* 0x000fe20000300000 */
.L_x_18:
[----:B------:R-:W-:Y:S01]  /*1df0*/  ULEA UR6, UR5, UR12, 0x3 ;  /* 0x0000000c05067291 */ /* 0x000fe2000f8e183f */
[----:B0-----:R-:W-:-:S05]  /*1e00*/  IMAD.U32 R14, RZ, RZ, UR4 ;  /* 0x00000004ff0e7e24 */ /* 0x001fca000f8e00ff */
[----:B------:R-:W-:-:S04]  /*1e10*/  SHF.L.U32 R14, R14, 0x1f, RZ ;  /* 0x0000001f0e0e7819 */ /* 0x000fc800000006ff */
[----:B------:R0:W1:Y:S01]  /*1e20*/  SYNCS.PHASECHK.TRANS64.TRYWAIT P0, [UR6], R14 ;  /* 0x0000000eff0075a7 */ /* 0x0000620008000146 */
[----:B------:R-:W-:Y:S05]  /*1e30*/  @!P1 BRA `(.L_x_19) ;  /* 0x0000000000049947 */ /* 0x000fea0003800000 */
[----:B------:R-:W-:Y:S01]  /*1e40*/  BPT.TRAP 0x1 ;  /* 0x000000040000795c */ /* 0x000fe20000300000 */
.L_x_19:
[----:B-1----:R-:W-:Y:S05]  /*1e50*/  @P0 BRA `(.L_x_20) ;  /* 0x0000000000080947 */ /* 0x002fea0003800000 */
[----:B------:R-:W1:Y:S02]  /*1e60*/  SYNCS.PHASECHK.TRANS64.TRYWAIT P0, [UR6], R14 ;  /* 0x0000000eff0075a7 */ /* 0x000e640008000146 */
[----:B-1----:R-:W-:Y:S05]  /*1e70*/  @!P0 BRA `(.L_x_21) ;  /* 0x0000006800588947 */ /* 0x002fea0003800000 */
.L_x_20:
[----:B------:R-:W-:Y:S01]  /*1e80*/  ULDC UR7, c[0x0][0x50c] ;  /* 0x0001430000077ab9 */ /* 0x000fe20000000800 */
[----:B------:R-:W-:Y:S01]  /*1e90*/  ULEA UR8, UR5, UR17, 0x7 ;  /* 0x0000001105087291 */ /* 0x000fe2000f8e383f */
[----:B------:R-:W-:Y:S01]  /*1ea0*/  WARPGROUP.ARRIVE ;  /* 0x00000000000079c5 */ /* 0x000fe20000000000 */
[----:B------:R-:W-:Y:S01]  /*1eb0*/  UISETP.NE.AND UP0, UPT, UR7, 0x1, UPT ;  /* 0x000000010700788c */ /* 0x000fe2000bf05270 */
[----:B------:R-:W-:Y:S01]  /*1ec0*/  CS2R R22, SRZ ;  /* 0x0000000000167805 */ /* 0x000fe2000001ff00 */
[----:B------:R-:W-:Y:S01]  /*1ed0*/  ULEA UR10, UR5, UR18, 0x7 ;  /* 0x00000012050a7291 */ /* 0x000fe2000f8e383f */
[----:B------:R-:W-:Y:S01]  /*1ee0*/  CS2R R56, SRZ ;  /* 0x0000000000387805 */ /* 0x000fe2000001ff00 */
[----:B------:R-:W-:Y:S01]  /*1ef0*/  USEL UR7, URZ, 0x1, UP0 ;  /* 0x000000013f077887 */ /* 0x000fe20008000000 */
[----:B------:R-:W-:Y:S01]  /*1f00*/  CS2R R58, SRZ ;  /* 0x00000000003a7805 */ /* 0x000fe2000001ff00 */
[----:B------:R-:W-:Y:S01]  /*1f10*/  UMOV UR9, 0xc0000010 ;  /* 0xc000001000097882 */ /* 0x000fe20000000000 */
[----:B------:R-:W-:Y:S01]  /*1f20*/  UMOV UR11, 0xc0000010 ;  /* 0xc0000010000b7882 */ /* 0x000fe20000000000 */
[----:B------:R-:W-:Y:S01]  /*1f30*/  UMOV UR6, 0x1 ;  /* 0x0000000100067882 */ /* 0x000fe20000000000 */
[----:B------:R-:W-:-:S02]  /*1f40*/  CS2R R60, SRZ ;  /* 0x00000000003c7805 */ /* 0x000fc4000001ff00 */
[----:B------:R-:W-:Y:S01]  /*1f50*/  ISETP.NE.AND P0, PT, RZ, UR7, PT ;  /* 0x00000007ff007c0c */ /* 0x000fe2000bf05270 */
[----:B------:R-:W-:Y:S01]  /*1f60*/  QGMMA.64x64x32.F32.E4M3.E4M3 R24, gdesc[UR8], RZ, !UPT, gsb0 ;  /* 0x00e00000081879f3 */ /* 0x000fe2000c0008ff */
        /* <DEDUP_REMOVED lines=11> */
[----:B------:R-:W-:Y:S01]  /*2020*/  CS2R R84, SRZ ;  /* 0x0000000000547805 */ /* 0x000fe2000001ff00 */
[----:B------:R-:W-:Y:S06]  /*2030*/  @!P0 BRA `(.L_x_22) ;  /* 0x0000000000888947 */ /* 0x000fec0003800000 */
[----:B------:R-:W-:Y:S02]  /*2040*/  WARPGROUP.DEPBAR.LE gsb0, 0x0 ;  /* 0x00008000000079c5 */ /* 0x000fe40000010000 */
[----:B------:R-:W-:-:S01]  /*2050*/  FADD R85, RZ, R24 ;  /* 0x00000018ff557221 */ /* 0x000fc20000000000 */
[----:B------:R-:W-:Y:S01]  /*2060*/  FADD R84, RZ, R25 ;  /* 0x00000019ff547221 */ /* 0x000fe20000000000 */
        /* <DEDUP_REMOVED lines=30> */
[----:B------:R-:W-:-:S06]  /*2250*/  UMOV UR6, URZ ;  /* 0x0000003f00067c82 */ /* 0x000fcc0008000000 */
.L_x_22:
[----:B------:R-:W-:-:S04]  /*2260*/  UIADD3 UR19, UR5, 0x1, URZ ;  /* 0x0000000105137890 */ /* 0x000fc8000fffe03f */
[----:B------:R-:W-:-:S04]  /*2270*/  UISETP.NE.AND UP0, UPT, UR19, 0x38, UPT ;  /* 0x000000381300788c */ /* 0x000fc8000bf05270 */
[----:B------:R-:W-:Y:S02]  /*2280*/  USEL UR8, URZ, 0x1, UP0 ;  /* 0x000000013f087887 */ /* 0x000fe40008000000 */
[----:B------:R-:W-:Y:S02]  /*2290*/  USEL UR19, UR19, URZ, UP0 ;  /* 0x0000003f13137287 */ /* 0x000fe40008000000 */
[----:B------:R-:W-:-:S06]  /*22a0*/  ULOP3.LUT UR8, UR4, UR8, URZ, 0x3c, !UPT ;  /* 0x0000000804087292 */ /* 0x000fcc000f8e3c3f */
[----:B------:R-:W-:Y:S01]  /*22b0*/  IMAD.U32 R17, RZ, RZ, UR8 ;  /* 0x00000008ff117e24 */ /* 0x000fe2000f8e00ff */
[----:B------:R-:W-:-:S06]  /*22c0*/  UMOV UR8, 0x1 ;  /* 0x0000000100087882 */ /* 0x000fcc0000000000 */
.L_x_17:
[----:B------:R-:W-:-:S06]  /*22d0*/  UISETP.GE.AND UP0, UPT, UR14, 0x1, UPT ;  /* 0x000000010e00788c */ /* 0x000fcc000bf06270 */
[----:B------:R-:W-:-:S13]  /*22e0*/  PLOP3.LUT P0, PT, PT, PT, UP0, 0x80, 0x0 ;  /* 0x000000000000781c */ /* 0x000fda0003f0f008 */
[----:B------:R-:W-:Y:S05]  /*22f0*/  @!P0 BRA `(.L_x_23) ;  /* 0x0000000400508947 */ /* 0x000fea0003800000 */
[----:B01----:R-:W-:Y:S01]  /*2300*/  IMAD.U32 R14, RZ, RZ, UR14 ;  /* 0x0000000eff0e7e24 */ /* 0x003fe2000f8e00ff */
[----:B------:R-:W-:Y:S01]  /*2310*/  UMOV UR22, UR5 ;  /* 0x0000000500167c82 */ /* 0x000fe20008000000 */
[----:B------:R-:W-:-:S05]  /*2320*/  ULDC UR26, c[0x0][0x50c] ;  /* 0x00014300001a7ab9 */ /* 0x000fca0000000800 */
.L_x_31:
[----:B------:R-:W-:-:S13]  /*2330*/  ISETP.NE.AND P1, PT, R86, 0x3, PT ;  /* 0x000000035600780c */ /* 0x000fda0003f25270 */
[----:B01----:R-:W-:Y:S05]  /*2340*/  @!P1 BRA `(.L_x_24) ;  /* 0x0000000000049947 */ /* 0x003fea0003800000 */
[----:B------:R-:W-:Y:S01]  /*2350*/  BPT.TRAP 0x1 ;  /* 0x000000040000795c */ /* 0x000fe20000300000 */
.L_x_24:
[----:B------:R-:W-:Y:S01]  /*2360*/  ULEA UR9, UR19, UR12, 0x3 ;  /* 0x0000000c13097291 */ /* 0x000fe2000f8e183f */
[----:B------:R-:W-:-:S08]  /*2370*/  SHF.L.U32 R15, R17, 0x1f, RZ ;  /* 0x0000001f110f7819 */ /* 0x000fd000000006ff */
[----:B------:R0:W1:Y:S01]  /*2380*/  SYNCS.PHASECHK.TRANS64.TRYWAIT P0, [UR9], R15 ;  /* 0x0000000fff0075a7 */ /* 0x0000620008000149 */
[----:B------:R-:W-:Y:S05]  /*2390*/  @!P1 BRA `(.L_x_25) ;  /* 0x0000000000049947 */ /* 0x000fea0003800000 */
[----:B------:R-:W-:Y:S01]  /*23a0*/  BPT.TRAP 0x1 ;  /* 0x000000040000795c */ /* 0x000fe20000300000 */
.L_x_25:
[----:B-1----:R-:W-:Y:S05]  /*23b0*/  @P0 BRA `(.L_x_26) ;  /* 0x0000000000080947 */ /* 0x002fea0003800000 */
[----:B------:R-:W1:Y:S02]  /*23c0*/  SYNCS.PHASECHK.TRANS64.TRYWAIT P0, [UR9], R15 ;  /* 0x0000000fff0075a7 */ /* 0x000e640008000149 */
[----:B-1----:R-:W-:Y:S05]  /*23d0*/  @!P0 BRA `(.L_x_27) ;  /* 0x0000006400188947 */ /* 0x002fea0003800000 */
.L_x_26:
[----:B------:R-:W-:Y:S01]  /*23e0*/  UISETP.NE.AND UP0, UPT, UR7, URZ, UPT ;  /* 0x0000003f0700728c */ /* 0x000fe2000bf05270 */
[----:B------:R-:W-:Y:S01]  /*23f0*/  WARPGROUP.ARRIVE ;  /* 0x00000000000079c5 */ /* 0x000fe20000000000 */
[----:B------:R-:W-:Y:S02]  /*2400*/  ULEA UR10, UR19, UR18, 0x7 ;  /* 0x00000012130a7291 */ /* 0x000fe4000f8e383f */
[----:B------:R-:W-:Y:S01]  /*2410*/  USEL UR8, UR8, URZ, !UP0 ;  /* 0x0000003f08087287 */ /* 0x000fe2000c000000 */
[----:B------:R-:W-:Y:S01]  /*2420*/  UMOV UR9, 0xc0000010 ;  /* 0xc000001000097882 */ /* 0x000fe20000000000 */
[----:B------:R-:W-:Y:S02]  /*2430*/  UMOV UR11, 0xc0000010 ;  /* 0xc0000010000b7882 */ /* 0x000fe40000000000 */
[----:B------:R-:W-:Y:S02]  /*2440*/  UISETP.NE.U32.AND UP0, UPT, UR8, URZ, UPT ;  /* 0x0000003f0800728c */ /* 0x000fe4000bf05070 */
[----:B------:R-:W-:-:S02]  /*2450*/  ULEA UR8, UR19, UR17, 0x7 ;  /* 0x0000001113087291 */ /* 0x000fc4000f8e383f */
[----:B------:R-:W-:-:S07]  /*2460*/  UIADD3 UR6, UR6, 0x1, URZ ;  /* 0x0000000106067890 */ /* 0x000fce000fffe03f */
[----:B------:R-:W-:Y:S01]  /*2470*/  QGMMA.64x64x32.F32.E4M3.E4M3 R24, gdesc[UR8], R24, UP0, gsb0 ;  /* 0x00e00000081879f3 */ /* 0x000fe2000b800818 */
[----:B------:R-:W-:-:S04]  /*2480*/  UISETP.NE.AND UP0, UPT, UR6, UR26, UPT ;  /* 0x0000001a0600728c */ /* 0x000fc8000bf05270 */
[----:B------:R-:W-:-:S06]  /*2490*/  USEL UR7, URZ, 0x1, UP0 ;  /* 0x000000013f077887 */ /* 0x000fcc0008000000 */
[----:B------:R-:W-:Y:S01]  /*24a0*/  ISETP.NE.AND P0, PT, RZ, UR7, PT ;  /* 0x00000007ff007c0c */ /* 0x000fe2000bf05270 */
[----:B------:R-:W-:-:S12]  /*24b0*/  WARPGROUP.DEPBAR.LE gsb0, 0x1 ;  /* 0x00008000000079c5 */ /* 0x000fd80000010100 */
[----:B------:R-:W-:Y:S05]  /*24c0*/  @!P0 BRA `(.L_x_28) ;  /* 0x0000000000888947 */ /* 0x000fea0003800000 */
[----:B------:R-:W-:Y:S02]  /*24d0*/  WARPGROUP.DEPBAR.LE gsb0, 0x0 ;  /* 0x00008000000079c5 */ /* 0x000fe40000010000 */
[----:B------:R-:W-:-:S01]  /*24e0*/  FADD R85, R24, R85 ;  /* 0x0000005518557221 */ /* 0x000fc20000000000 */
[----:B------:R-:W-:Y:S01]  /*24f0*/  FADD R84, R25, R84 ;  /* 0x0000005419547221 */ /* 0x000fe20000000000 */
        /* <DEDUP_REMOVED lines=30> */
[----:B------:R-:W-:-:S06]  /*26e0*/  UMOV UR6, URZ ;  /* 0x0000003f00067c82 */ /* 0x000fcc0008000000 */
.L_x_28:
[----:B------:R-:W-:Y:S05]  /*26f0*/  @!P1 BRA `(.L_x_29) ;  /* 0x0000000000049947 */ /* 0x000fea0003800000 */
[----:B------:R-:W-:Y:S01]  /*2700*/  BPT.TRAP 0x1 ;  /* 0x000000040000795c */ /* 0x000fe20000300000 */
.L_x_29:
[----:B------:R-:W-:Y:S01]  /*2710*/  ULEA UR8, UR22, UR12, 0x3 ;  /* 0x0000000c16087291 */ /* 0x000fe2000f8e183f */
[----:B------:R-:W-:-:S03]  /*2720*/  ISETP.GT.U32.AND P0, PT, R7, 0x1, PT ;  /* 0x000000010700780c */ /* 0x000fc60003f04070 */
[----:B------:R-:W-:-:S04]  /*2730*/  UIADD3 UR8, UR8, 0x1c0, URZ ;  /* 0x000001c008087890 */ /* 0x000fc8000fffe03f */
[----:B------:R-:W-:-:S09]  /*2740*/  UPRMT UR8, URZ, 0x654, UR8 ;  /* 0x000006543f087896 */ /* 0x000fd20008000008 */
[----:B------:R-:W-:Y:S01]  /*2750*/  SYNCS.ARRIVE.TRANS64.RED.A1T0 RZ, [UR8], RZ ;  /* 0x000000ffffff79a7 */ /* 0x000fe20008100408 */
[----:B------:R-:W-:Y:S05]  /*2760*/  @P0 BRA `(.L_x_30) ;  /* 0x0000000000040947 */ /* 0x000fea0003800000 */
[----:B------:R-:W-:Y:S01]  /*2770*/  BPT.TRAP 0x1 ;  /* 0x000000040000795c */ /* 0x000fe20000300000 */
.L_x_30:
[----:B------:R-:W-:Y:S01]  /*2780*/  UIADD3 UR19, UR19, 0x1, URZ ;  /* 0x0000000113137890 */ /* 0x000fe2000fffe03f */
[C---:B------:R-:W-:Y:S01]  /*2790*/  ISETP.GT.AND P0, PT, R14.reuse, 0x1, PT ;  /* 0x000000010e00780c */ /* 0x040fe20003f04270 */
[----:B------:R-:W-:Y:S01]  /*27a0*/  UIADD3 UR22, UR22, 0x1, URZ ;  /* 0x0000000116167890 */ /* 0x000fe2000fffe03f */
[----:B------:R-:W-:Y:S01]  /*27b0*/  VIADD R14, R14, 0xffffffff ;  /* 0xffffffff0e0e7836 */ /* 0x000fe20000000000 */
[----:B------:R-:W-:Y:S02]  /*27c0*/  UISETP.NE.AND UP0, UPT, UR19, 0x38, UPT ;  /* 0x000000381300788c */ /* 0x000fe4000bf05270 */
[----:B------:R-:W-:Y:S02]  /*27d0*/  UISETP.NE.AND UP1, UPT, UR22, 0x38, UPT ;  /* 0x000000381600788c */ /* 0x000fe4000bf25270 */
[----:B------:R-:W-:Y:S02]  /*27e0*/  USEL UR8, URZ, 0x1, UP0 ;  /* 0x000000013f087887 */ /* 0x000fe40008000000 */
[----:B------:R-:W-:-:S02]  /*27f0*/  USEL UR19, UR19, URZ, UP0 ;  /* 0x0000003f13137287 */ /* 0x000fc40008000000 */
[----:B------:R-:W-:Y:S02]  /*2800*/  USEL UR22, UR22, URZ, UP1 ;  /* 0x0000003f16167287 */ /* 0x000fe40008800000 */
[----:B------:R-:W-:Y:S01]  /*2810*/  LOP3.LUT R17, R17, UR8, RZ, 0x3c, !PT ;  /* 0x0000000811117c12 */ /* 0x000fe2000f8e3cff */
[----:B------:R-:W-:Y:S01]  /*2820*/  UMOV UR8, 0x1 ;  /* 0x0000000100087882 */ /* 0x000fe20000000000 */
[----:B------:R-:W-:Y:S08]  /*2830*/  @P0 BRA `(.L_x_31) ;  /* 0xfffffff800bc0947 */ /* 0x000ff0000383ffff */
.L_x_23:
[----:B------:R-:W-:Y:S01]  /*2840*/  UISETP.NE.AND UP0, UPT, UR6, URZ, UPT ;  /* 0x0000003f0600728c */ /* 0x000fe2000bf05270 */
[----:B01----:R-:W0:Y:S01]  /*2850*/  LDC R14, c[0x0][0x28c] ;  /* 0x0000a300ff0e7b82 */ /* 0x003e220000000800 */
[----:B------:R-:W-:Y:S02]  /*2860*/  IMAD.U32 R15, RZ, RZ, UR25 ;  /* 0x00000019ff0f7e24 */ /* 0x000fe4000f8e00ff */
[----:B------:R-:W-:-:S06]  /*2870*/  USEL UR6, URZ, 0x1, !UP0 ;  /* 0x000000013f067887 */ /* 0x000fcc000c000000 */
[----:B------:R-:W-:-:S13]  /*2880*/  ISETP.NE.AND P0, PT, RZ, UR6, PT ;  /* 0x00000006ff007c0c */ /* 0x000fda000bf05270 */
[----:B------:R-:W-:Y:S05]  /*2890*/  @!P0 BRA `(.L_x_32) ;  /* 0x0000000000848947 */ /* 0x000fea0003800000 */
[----:B------:R-:W-:Y:S02]  /*28a0*/  WARPGROUP.DEPBAR.LE gsb0, 0x0 ;  /* 0x00008000000079c5 */ /* 0x000fe40000010000 */
[----:B------:R-:W-:Y:S01]  /*28b0*/  FADD R85, R24, R85 ;  /* 0x0000005518557221 */ /* 0x000fe20000000000 */
        /* <DEDUP_REMOVED lines=30> */
[----:B------:R-:W-:-:S07]  /*2aa0*/  FADD R22, R22, R55 ;  /* 0x0000003716167221 */ /* 0x000fce0000000000 */
.L_x_32:
[----:B0-----:R-:W-:Y:S01]  /*2ab0*/  ISETP.GE.AND P0, PT, R14, 0x1, PT ;  /* 0x000000010e00780c */ /* 0x001fe20003f06270 */
[----:B------:R0:W-:Y:S01]  /*2ac0*/  SYNCS.ARRIVE.TRANS64.A1T0 RZ, [R15+UR24], RZ ;  /* 0x000000ff0fff79a7 */ /* 0x0001e20008100018 */
[----:B------:R-:W-:-:S11]  /*2ad0*/  WARPGROUP.DEPBAR.LE gsb0, 0x0 ;  /* 0x00008000000079c5 */ /* 0x000fd60000010000 */
[----:B------:R-:W-:Y:S05]  /*2ae0*/  @!P0 BRA `(.L_x_33) ;  /* 0x0000000000388947 */ /* 0x000fea0003800000 */
[----:B------:R-:W-:-:S13]  /*2af0*/  ISETP.NE.AND P0, PT, R86, 0x3, PT ;  /* 0x000000035600780c */ /* 0x000fda0003f05270 */
[----:B------:R-:W-:Y:S05]  /*2b00*/  @!P0 BRA `(.L_x_34) ;  /* 0x0000000000048947 */ /* 0x000fea0003800000 */
[----:B------:R-:W-:Y:S01]  /*2b10*/  BPT.TRAP 0x1 ;  /* 0x000000040000795c */ /* 0x000fe20000300000 */
.L_x_34:
[----:B------:R-:W-:Y:S01]  /*2b20*/  UIADD3 UR8, UR14, UR5, URZ ;  /* 0x000000050e087290 */ /* 0x000fe2000fffe03f */
[----:B------:R-:W-:-:S03]  /*2b30*/  ISETP.GT.U32.AND P0, PT, R7, 0x1, PT ;  /* 0x000000010700780c */ /* 0x000fc60003f04070 */
[----:B------:R-:W-:-:S04]  /*2b40*/  USHF.R.U32.HI UR6, URZ, 0x3, UR8 ;  /* 0x000000033f067899 */ /* 0x000fc80008011608 */
[----:B------:R-:W-:-:S04]  /*2b50*/  UIMAD.WIDE.U32 UR6, UR6, 0x24924925, URZ ;  /* 0x24924925060678a5 */ /* 0x000fc8000f8e003f */
[----:B------:R-:W-:-:S04]  /*2b60*/  UIMAD UR6, UR7, -0x38, UR8 ;  /* 0xffffffc8070678a4 */ /* 0x000fc8000f8e0208 */
[----:B------:R-:W-:-:S04]  /*2b70*/  ULEA UR6, UR6, UR12, 0x3 ;  /* 0x0000000c06067291 */ /* 0x000fc8000f8e183f */
[----:B------:R-:W-:-:S04]  /*2b80*/  UIADD3 UR6, UR6, 0x1c0, URZ ;  /* 0x000001c006067890 */ /* 0x000fc8000fffe03f */
[----:B------:R-:W-:-:S09]  /*2b90*/  UPRMT UR6, URZ, 0x654, UR6 ;  /* 0x000006543f067896 */ /* 0x000fd20008000006 */
[----:B------:R-:W-:Y:S01]  /*2ba0*/  SYNCS.ARRIVE.TRANS64.RED.A1T0 RZ, [UR6], RZ ;  /* 0x000000ffffff79a7 */ /* 0x000fe20008100406 */
[----:B------:R-:W-:Y:S05]  /*2bb0*/  @P0 BRA `(.L_x_33) ;  /* 0x0000000000040947 */ /* 0x000fea0003800000 */
[----:B------:R-:W-:Y:S01]  /*2bc0*/  BPT.TRAP 0x1 ;  /* 0x000000040000795c */ /* 0x000fe20000300000 */
.L_x_33:
[----:B------:R-:W-:Y:S01]  /*2bd0*/  SHF.L.U32 R14, R87, 0x1f, RZ ;  /* 0x0000001f570e7819 */ /* 0x000fe200000006ff */
[----:B------:R-:W-:Y:S01]  /*2be0*/  UIADD3 UR5, UR23, UR5, URZ ;  /* 0x0000000517057290 */ /* 0x000fe2000fffe03f */
[----:B------:R-:W1:Y:S01]  /*2bf0*/  LDC R29, c[0x0][0x288] ;  /* 0x0000a200ff1d7b82 */ /* 0x000e620000000800 */
[----:B------:R-:W-:Y:S01]  /*2c00*/  UISETP.GE.U32.AND UP1, UPT, UR23, 0x38, UPT ;  /* 0x000000381700788c */ /* 0x000fe2000bf26070 */
[----:B------:R-:W-:Y:S01]  /*2c10*/  IMAD.SHL.U32 R20, R18, 0x2, RZ ;  /* 0x0000000212147824 */ /* 0x000fe200078e00ff */
[----:B------:R-:W-:Y:S02]  /*2c20*/  UISETP.GT.U32.AND UP0, UPT, UR5, 0x37, UPT ;  /* 0x000000370500788c */ /* 0x000fe4000bf04070 */
[----:B------:R-:W-:Y:S02]  /*2c30*/  USHF.R.U32.HI UR6, URZ, 0x3, UR5 ;  /* 0x000000033f067899 */ /* 0x000fe40008011605 */
[----:B------:R-:W-:Y:S01]  /*2c40*/  UISETP.LT.U32.AND UP0, UPT, UR23, 0x38, UP0 ;  /* 0x000000381700788c */ /* 0x000fe20008701070 */
[----:B------:R-:W2:Y:S01]  /*2c50*/  SYNCS.PHASECHK.TRANS64.TRYWAIT P0, [UR15+0x8], R14 ;  /* 0x0000080eff0075a7 */ /* 0x000ea2000800014f */
[----:B------:R-:W-:Y:S01]  /*2c60*/  UIMAD.WIDE.U32 UR6, UR6, 0x24924925, URZ ;  /* 0x24924925060678a5 */ /* 0x000fe2000f8e003f */
[----:B------:R-:W-:Y:S01]  /*2c70*/  SHF.R.S32.HI R21, RZ, 0x1f, R20 ;  /* 0x0000001fff157819 */ /* 0x000fe20000011414 */
[----:B------:R-:W-:-:S02]  /*2c80*/  USEL UR8, URZ, 0x1, !UP0 ;  /* 0x000000013f087887 */ /* 0x000fc4000c000000 */
[----:B------:R-:W-:Y:S02]  /*2c90*/  UIMAD UR5, UR7, -0x38, UR5 ;  /* 0xffffffc8070578a4 */ /* 0x000fe4000f8e0205 */
[----:B------:R-:W-:-:S04]  /*2ca0*/  ULOP3.LUT UR4, UR4, UR8, URZ, 0x3c, !UPT ;  /* 0x0000000804047292 */ /* 0x000fc8000f8e3c3f */
[----:B------:R-:W-:Y:S01]  /*2cb0*/  @UP1 ULOP3.LUT UR4, UR4, 0x1, UR7, 0x78, !UPT ;  /* 0x0000000104041892 */ /* 0x000fe2000f8e7807 */
[----:B-12---:R-:W-:Y:S11]  /*2cc0*/  @!P0 BRA `(.L_x_35) ;  /* 0x0000005800f48947 */ /* 0x006ff60003800000 */
.L_x_181:
[----:B------:R-:W-:Y:S01]  /*2cd0*/  IMAD.SHL.U32 R31, R4, 0x40, RZ ;  /* 0x00000040041f7824 */ /* 0x000fe200078e00ff */
[----:B------:R-:W-:Y:S01]  /*2ce0*/  ULDC UR8, c[0x0][0x284] ;  /* 0x0000a10000087ab9 */ /* 0x000fe20000000800 */
[----:B------:R-:W-:Y:S01]  /*2cf0*/  IMAD.SHL.U32 R4, R6, 0x40, RZ ;  /* 0x0000004006047824 */ /* 0x000fe200078e00ff */
[----:B------:R-:W-:Y:S01]  /*2d00*/  SHF.R.S32.HI R30, RZ, 0x1f, R5 ;  /* 0x0000001fff1e7819 */ /* 0x000fe20000011405 */
[----:B------:R-:W-:Y:S01]  /*2d10*/  ULDC.64 UR6, c[0x0][0x5d0] ;  /* 0x0001740000067ab9 */ /* 0x000fe20000000a00 */
[----:B------:R-:W-:Y:S01]  /*2d20*/  SHF.R.S32.HI R28, RZ, 0x1f, R31 ;  /* 0x0000001fff1c7819 */ /* 0x000fe2000001141f */
[----:B0-----:R-:W-:Y:S01]  /*2d30*/  IMAD.WIDE.U32 R14, R5, UR6, R20 ;  /* 0x00000006050e7c25 */ /* 0x001fe2000f8e0014 */
[----:B------:R-:W-:-:S03]  /*2d40*/  ISETP.GE.AND P0, PT, R4, UR8, PT ;  /* 0x0000000804007c0c */ /* 0x000fc6000bf06270 */
[----:B------:R-:W-:Y:S01]  /*2d50*/  IMAD R16, R30, UR6, RZ ;  /* 0x000000061e107c24 */ /* 0x000fe2000f8e02ff */
[C---:B------:R-:W-:Y:S02]  /*2d60*/  ISETP.GE.OR P0, PT, R31.reuse, R29, P0 ;  /* 0x0000001d1f00720c */ /* 0x040fe40000706670 */
[----:B------:R-:W-:Y:S01]  /*2d70*/  IADD3 R14, P1, R31, R14, RZ ;  /* 0x0000000e1f0e7210 */ /* 0x000fe20007f3e0ff */
[----:B------:R-:W-:-:S05]  /*2d80*/  IMAD R17, R5, UR7, R16 ;  /* 0x0000000705117c24 */ /* 0x000fca000f8e0210 */
[----:B------:R-:W-:-:S05]  /*2d90*/  IADD3.X R15, R28, R15, R17, P1, !PT ;  /* 0x0000000f1c0f7210 */ /* 0x000fca0000ffe411 */
[----:B------:R-:W-:Y:S05]  /*2da0*/  @P0 BRA `(.L_x_36) ;  /* 0x0000002400a80947 */ /* 0x000fea0003800000 */
[----:B------:R-:W0:Y:S01]  /*2db0*/  LDC.64 R24, c[0x0][0x5c8] ;  /* 0x00017200ff187b82 */ /* 0x000e220000000a00 */
[----:B------:R-:W-:Y:S01]  /*2dc0*/  IMAD.WIDE R26, R6, 0x40, R10 ;  /* 0x00000040061a7825 */ /* 0x000fe200078e020a */
[----:B------:R-:W-:Y:S01]  /*2dd0*/  ULDC.64 UR6, c[0x0][0x5c0] ;  /* 0x0001700000067ab9 */ /* 0x000fe20000000a00 */
[----:B------:R-:W-:Y:S02]  /*2de0*/  BSSY B0, `(.L_x_36) ;  /* 0x0000266000007945 */ /* 0x000fe40003800000 */
[-C--:B0-----:R-:W-:Y:S02]  /*2df0*/  IMAD R6, R27, R24.reuse, RZ ;  /* 0x000000181b067224 */ /* 0x081fe400078e02ff */
[----:B------:R-:W-:-:S04]  /*2e00*/  IMAD.WIDE.U32 R14, R26, R24, R14 ;  /* 0x000000181a0e7225 */ /* 0x000fc800078e000e */
[----:B------:R-:W-:Y:S01]  /*2e10*/  IMAD R17, R26, R25, R6 ;  /* 0x000000191a117224 */ /* 0x000fe200078e0206 */
[----:B------:R-:W-:Y:S02]  /*2e20*/  LEA R16, P0, R24, R14, 0x3 ;  /* 0x0000000e18107211 */ /* 0x000fe400078018ff */
[----:B------:R-:W-:Y:S01]  /*2e30*/  IADD3 R14, P1, R14, UR6, RZ ;  /* 0x000000060e0e7c10 */ /* 0x000fe2000ff3e0ff */
[----:B------:R-:W-:Y:S01]  /*2e40*/  IMAD.IADD R17, R15, 0x1, R17 ;  /* 0x000000010f117824 */ /* 0x000fe200078e0211 */
[----:B------:R-:W-:-:S04]  /*2e50*/  IADD3 R16, P2, R16, UR6, RZ ;  /* 0x0000000610107c10 */ /* 0x000fc8000ff5e0ff */
[----:B------:R-:W-:Y:S01]  /*2e60*/  LEA.HI.X R6, R24, R17, R25, 0x3, P0 ;  /* 0x0000001118067211 */ /* 0x000fe200000f1c19 */
[----:B------:R-:W-:Y:S01]  /*2e70*/  IMAD R24, R18, -0x2, R29 ;  /* 0xfffffffe12187824 */ /* 0x000fe200078e021d */
[----:B-----5:R-:W-:Y:S02]  /*2e80*/  FSETP.NEU.AND P0, PT, R13, RZ, PT ;  /* 0x000000ff0d00720b */ /* 0x020fe40003f0d000 */
[----:B------:R-:W-:Y:S01]  /*2e90*/  IADD3.X R15, R17, UR7, RZ, P1, !PT ;  /* 0x00000007110f7c10 */ /* 0x000fe20008ffe4ff */
[----:B------:R-:W-:Y:S01]  /*2ea0*/  IMAD.IADD R24, R24, 0x1, -R31 ;  /* 0x0000000118187824 */ /* 0x000fe200078e0a1f */
[----:B------:R-:W-:Y:S01]  /*2eb0*/  IADD3.X R17, R6, UR7, RZ, P2, !PT ;  /* 0x0000000706117c10 */ /* 0x000fe200097fe4ff */
[----:B------:R-:W-:-:S08]  /*2ec0*/  IMAD.IADD R6, R19, 0x1, -R4 ;  /* 0x0000000113067824 */ /* 0x000fd000078e0a04 */
[----:B------:R-:W-:Y:S05]  /*2ed0*/  @!P0 BRA `(.L_x_37) ;  /* 0x0000001c00188947 */ /* 0x000fea0003800000 */
[----:B------:R-:W-:Y:S01]  /*2ee0*/  ULDC.64 UR6, c[0x0][0x5b8] ;  /* 0x00016e0000067ab9 */ /* 0x000fe20000000a00 */
[----:B------:R-:W-:Y:S01]  /*2ef0*/  ULDC.64 UR8, c[0x0][0x5a8] ;  /* 0x00016a0000087ab9 */ /* 0x000fe20000000a00 */
[----:B------:R-:W-:Y:S01]  /*2f00*/  IMAD.WIDE.U32 R20, R5, UR6, R20 ;  /* 0x0000000605147c25 */ /* 0x000fe2000f8e0014 */
[----:B------:R-:W-:Y:S03]  /*2f10*/  BSSY B1, `(.L_x_38) ;  /* 0x0000010000017945 */ /* 0x000fe60003800000 */
[----:B------:R-:W-:Y:S01]  /*2f20*/  IMAD R4, R30, UR6, RZ ;  /* 0x000000061e047c24 */ /* 0x000fe2000f8e02ff */
[----:B------:R-:W-:-:S03]  /*2f30*/  IADD3 R20, P0, R31, R20, RZ ;  /* 0x000000141f147210 */ /* 0x000fc60007f1e0ff */
[----:B------:R-:W-:Y:S01]  /*2f40*/  IMAD R5, R5, UR7, R4 ;  /* 0x0000000705057c24 */ /* 0x000fe2000f8e0204 */
[----:B------:R-:W-:Y:S02]  /*2f50*/  ULDC.64 UR6, c[0x0][0x5b0] ;  /* 0x00016c0000067ab9 */ /* 0x000fe40000000a00 */
[----:B------:R-:W-:Y:S02]  /*2f60*/  IMAD R25, R27, UR6, RZ ;  /* 0x000000061b197c24 */ /* 0x000fe4000f8e02ff */
[----:B------:R-:W-:Y:S02]  /*2f70*/  IADD3.X R21, R28, R21, R5, P0, !PT ;  /* 0x000000151c157210 */ /* 0x000fe400007fe405 */
[----:B------:R-:W-:Y:S01]  /*2f80*/  ISETP.GE.AND P0, PT, R24, 0x1, PT ;  /* 0x000000011800780c */ /* 0x000fe20003f06270 */
[C---:B------:R-:W-:Y:S02]  /*2f90*/  IMAD R25, R26.reuse, UR7, R25 ;  /* 0x000000071a197c24 */ /* 0x040fe4000f8e0219 */
[----:B------:R-:W-:Y:S01]  /*2fa0*/  IMAD.WIDE.U32 R4, R26, UR6, R20 ;  /* 0x000000061a047c25 */ /* 0x000fe2000f8e0014 */
[----:B------:R-:W-:-:S02]  /*2fb0*/  ISETP.LT.OR P3, PT, R6, 0x1, !P0 ;  /* 0x000000010600780c */ /* 0x000fc40004761670 */
[----:B------:R-:W-:-:S04]  /*2fc0*/  IADD3 R4, P1, R4, UR8, RZ ;  /* 0x0000000804047c10 */ /* 0x000fc8000ff3e0ff */
[--C-:B------:R-:W-:Y:S02]  /*2fd0*/  IADD3.X R5, R5, UR9, R25.reuse, P1, !PT ;  /* 0x0000000905057c10 */ /* 0x100fe40008ffe419 */
[----:B------:R-:W-:-:S05]  /*2fe0*/  PRMT R25, RZ, 0x7610, R25 ;  /* 0x00007610ff197816 */ /* 0x000fca0000000019 */
[----:B------:R-:W-:Y:S05]  /*2ff0*/  @P3 BRA `(.L_x_39) ;  /* 0x0000000000043947 */ /* 0x000fea0003800000 */
[----:B------:R0:W5:Y:S02]  /*3000*/  LDG.E.U8 R25, desc[UR20][R4.64] ;  /* 0x0000001404197981 */ /* 0x000164000c1e1100 */
.L_x_39:
[----:B------:R-:W-:Y:S05]  /*3010*/  BSYNC B1 ;  /* 0x0000000000017941 */ /* 0x000fea0003800000 */
.L_x_38:
[----:B-----5:R-:W-:Y:S01]  /*3020*/  LOP3.LUT R25, R25, 0xff, RZ, 0xc0, !PT ;  /* 0x000000ff19197812 */ /* 0x020fe200078ec0ff */
[----:B------:R-:W-:Y:S01]  /*3030*/  BSSY B1, `(.L_x_40) ;  /* 0x000000c000017945 */ /* 0x000fe20003800000 */
[----:B------:R-:W-:Y:S02]  /*3040*/  ISETP.GE.AND P1, PT, R24, 0x2, PT ;  /* 0x000000021800780c */ /* 0x000fe40003f26270 */
[----:B------:R-:W-:Y:S02]  /*3050*/  F2FP.F16.E4M3.UNPACK_B R25, R25 ;  /* 0x00000019ff19723e */ /* 0x000fe400020006ff */
[----:B------:R-:W-:-:S03]  /*3060*/  ISETP.LT.OR P2, PT, R6, 0x1, !P1 ;  /* 0x000000010600780c */ /* 0x000fc60004f41670 */
[----:B------:R-:W-:Y:S01]  /*3070*/  HADD2.F32 R28, -RZ, R25.H0_H0 ;  /* 0x20000019ff1c7230 */ /* 0x000fe20000004100 */
[----:B------:R-:W-:-:S04]  /*3080*/  PRMT R25, RZ, 0x7610, R25 ;  /* 0x00007610ff197816 */ /* 0x000fc80000000019 */
[----:B------:R-:W-:-:S04]  /*3090*/  FMUL R28, R28, R13 ;  /* 0x0000000d1c1c7220 */ /* 0x000fc80000400000 */
[----:B------:R-:W-:-:S05]  /*30a0*/  FFMA R28, R85, R12, R28 ;  /* 0x0000000c551c7223 */ /* 0x000fca000000001c */
[----:B------:R-:W-:-:S05]  /*30b0*/  F2FP.SATFINITE.E4M3.F32.PACK_AB_MERGE_C R29, RZ, R28, RZ ;  /* 0x0000001cff1d723e */ /* 0x000fca00048070ff */
[----:B------:R1:W-:Y:S01]  /*30c0*/  @!P3 STG.E.U8 desc[UR20][R14.64], R29 ;  /* 0x0000001d0e00b986 */ /* 0x0003e2000c101114 */
[----:B------:R-:W-:Y:S05]  /*30d0*/  @P2 BRA `(.L_x_41) ;  /* 0x0000000000042947 */ /* 0x000fea0003800000 */
[----:B------:R2:W5:Y:S02]  /*30e0*/  LDG.E.U8 R25, desc[UR20][R4.64+0x1] ;  /* 0x0000011404197981 */ /* 0x000564000c1e1100 */
.L_x_41:
[----:B------:R-:W-:Y:S05]  /*30f0*/  BSYNC B1 ;  /* 0x0000000000017941 */ /* 0x000fea0003800000 */
.L_x_40:
[----:B-----5:R-:W-:Y:S01]  /*3100*/  LOP3.LUT R25, R25, 0xff, RZ, 0xc0, !PT ;  /* 0x000000ff19197812 */ /* 0x020fe200078ec0ff */
[----:B------:R-:W-:Y:S01]  /*3110*/  BSSY B1, `(.L_x_42) ;  /* 0x0000012000017945 */ /* 0x000fe20003800000 */
[----:B-1----:R-:W-:Y:S02]  /*3120*/  IADD3 R29, P3, R26, 0x8, RZ ;  /* 0x000000081a1d7810 */ /* 0x002fe40007f7e0ff */
[----:B------:R-:W-:Y:S02]  /*3130*/  F2FP.F16.E4M3.UNPACK_B R25, R25 ;  /* 0x00000019ff19723e */ /* 0x000fe400020006ff */
[----:B------:R-:W-:Y:S01]  /*3140*/  ISETP.LT.OR P0, PT, R6, 0x9, !P0 ;  /* 0x000000090600780c */ /* 0x000fe20004701670 */
[----:B------:R-:W-:Y:S02]  /*3150*/  IMAD.X R27, RZ, RZ, R27, P3 ;  /* 0x000000ffff1b7224 */ /* 0x000fe400018e061b */
[----:B------:R-:W-:Y:S02]  /*3160*/  HADD2.F32 R26, -RZ, R25.H0_H0 ;  /* 0x20000019ff1a7230 */ /* 0x000fe40000004100 */
[----:B------:R-:W-:-:S04]  /*3170*/  IMAD.WIDE.U32 R20, R29, UR6, R20 ;  /* 0x000000061d147c25 */ /* 0x000fc8000f8e0014 */
[----:B------:R-:W-:Y:S01]  /*3180*/  FMUL R25, R26, R13 ;  /* 0x0000000d1a197220 */ /* 0x000fe20000400000 */
[----:B------:R-:W-:Y:S01]  /*3190*/  IMAD R26, R27, UR6, RZ ;  /* 0x000000061b1a7c24 */ /* 0x000fe2000f8e02ff */
[----:B------:R-:W-:Y:S02]  /*31a0*/  IADD3 R20, P3, R20, UR8, RZ ;  /* 0x0000000814147c10 */ /* 0x000fe4000ff7e0ff */
[----:B------:R-:W-:Y:S01]  /*31b0*/  FFMA R25, R84, R12, R25 ;  /* 0x0000000c54197223 */ /* 0x000fe20000000019 */
[----:B------:R-:W-:-:S04]  /*31c0*/  IMAD R29, R29, UR7, R26 ;  /* 0x000000071d1d7c24 */ /* 0x000fc8000f8e021a */
[----:B------:R-:W-:Y:S02]  /*31d0*/  F2FP.SATFINITE.E4M3.F32.PACK_AB_MERGE_C R27, RZ, R25, RZ ;  /* 0x00000019ff1b723e */ /* 0x000fe400048070ff */
[----:B------:R-:W-:Y:S02]  /*31e0*/  IADD3.X R21, R21, UR9, R29, P3, !PT ;  /* 0x0000000915157c10 */ /* 0x000fe40009ffe41d */
[----:B------:R-:W-:Y:S01]  /*31f0*/  PRMT R25, RZ, 0x7610, R25 ;  /* 0x00007610ff197816 */ /* 0x000fe20000000019 */
[----:B------:R1:W-:Y:S01]  /*3200*/  @!P2 STG.E.U8 desc[UR20][R14.64+0x1], R27 ;  /* 0x0000011b0e00a986 */ /* 0x0003e2000c101114 */
[----:B------:R-:W-:Y:S05]  /*3210*/  @P0 BRA `(.L_x_43) ;  /* 0x0000000000040947 */ /* 0x000fea0003800000 */
[----:B------:R3:W5:Y:S02]  /*3220*/  LDG.E.U8 R25, desc[UR20][R20.64] ;  /* 0x0000001414197981 */ /* 0x000764000c1e1100 */
.L_x_43:
[----:B------:R-:W-:Y:S05]  /*3230*/  BSYNC B1 ;  /* 0x0000000000017941 */ /* 0x000fea0003800000 */
.L_x_42:
[----:B-----5:R-:W-:Y:S01]  /*3240*/  LOP3.LUT R25, R25, 0xff, RZ, 0xc0, !PT ;  /* 0x000000ff19197812 */ /* 0x020fe200078ec0ff */
[----:B------:R-:W-:Y:S01]  /*3250*/  BSSY B1, `(.L_x_44) ;  /* 0x000000b000017945 */ /* 0x000fe20003800000 */
[----:B------:R-:W-:Y:S02]  /*3260*/  ISETP.LT.OR P1, PT, R6, 0x9, !P1 ;  /* 0x000000090600780c */ /* 0x000fe40004f21670 */
[----:B------:R-:W-:-:S05]  /*3270*/  F2FP.F16.E4M3.UNPACK_B R25, R25 ;  /* 0x00000019ff19723e */ /* 0x000fca00020006ff */
[----:B------:R-:W-:Y:S01]  /*3280*/  HADD2.F32 R26, -RZ, R25.H0_H0 ;  /* 0x20000019ff1a7230 */ /* 0x000fe20000004100 */
[----:B------:R-:W-:-:S04]  /*3290*/  PRMT R25, RZ, 0x7610, R25 ;  /* 0x00007610ff197816 */ /* 0x000fc80000000019 */
[----:B------:R-:W-:-:S04]  /*32a0*/  FMUL R26, R26, R13 ;  /* 0x0000000d1a1a7220 */ /* 0x000fc80000400000 */
[----:B------:R-:W-:-:S05]  /*32b0*/  FFMA R26, R83, R12, R26 ;  /* 0x0000000c531a7223 */ /* 0x000fca000000001a */
[----:B-1----:R-:W-:-:S05]  /*32c0*/  F2FP.SATFINITE.E4M3.F32.PACK_AB_MERGE_C R27, RZ, R26, RZ ;  /* 0x0000001aff1b723e */ /* 0x002fca00048070ff */
[----:B------:R1:W-:Y:S01]  /*32d0*/  @!P0 STG.E.U8 desc[UR20][R16.64], R27 ;  /* 0x0000001b10008986 */ /* 0x0003e2000c101114 */
[----:B------:R-:W-:Y:S05]  /*32e0*/  @P1 BRA `(.L_x_45) ;  /* 0x0000000000041947 */ /* 0x000fea0003800000 */
[----:B------:R4:W5:Y:S02]  /*32f0*/  LDG.E.U8 R25, desc[UR20][R20.64+0x1] ;  /* 0x0000011414197981 */ /* 0x000964000c1e1100 */
.L_x_45:
[----:B------:R-:W-:Y:S05]  /*3300*/  BSYNC B1 ;  /* 0x0000000000017941 */ /* 0x000fea0003800000 */
.L_x_44:
[----:B-----5:R-:W-:Y:S01]  /*3310*/  LOP3.LUT R25, R25, 0xff, RZ, 0xc0, !PT ;  /* 0x000000ff19197812 */ /* 0x020fe200078ec0ff */
[----:B------:R-:W-:Y:S01]  /*3320*/  BSSY B1, `(.L_x_46) ;  /* 0x000000c000017945 */ /* 0x000fe20003800000 */
[----:B------:R-:W-:Y:S02]  /*3330*/  ISETP.GE.AND P0, PT, R24, 0x9, PT ;  /* 0x000000091800780c */ /* 0x000fe40003f06270 */
[----:B------:R-:W-:Y:S02]  /*3340*/  F2FP.F16.E4M3.UNPACK_B R25, R25 ;  /* 0x00000019ff19723e */ /* 0x000fe400020006ff */
[----:B------:R-:W-:-:S03]  /*3350*/  ISETP.LT.OR P2, PT, R6, 0x1, !P0 ;  /* 0x000000010600780c */ /* 0x000fc60004741670 */
[----:B------:R-:W-:-:S05]  /*3360*/  HADD2.F32 R26, -RZ, R25.H0_H0 ;  /* 0x20000019ff1a7230 */ /* 0x000fca0000004100 */
[----:B------:R-:W-:-:S04]  /*3370*/  FMUL R25, R26, R13 ;  /* 0x0000000d1a197220 */ /* 0x000fc80000400000 */
[----:B------:R-:W-:-:S05]  /*3380*/  FFMA R25, R82, R12, R25 ;  /* 0x0000000c52197223 */ /* 0x000fca0000000019 */
[----:B-1----:R-:W-:Y:S02]  /*3390*/  F2FP.SATFINITE.E4M3.F32.PACK_AB_MERGE_C R27, RZ, R25, RZ ;  /* 0x00000019ff1b723e */ /* 0x002fe400048070ff */
[----:B------:R-:W-:-:S03]  /*33a0*/  PRMT R25, RZ, 0x7610, R25 ;  /* 0x00007610ff197816 */ /* 0x000fc60000000019 */
[----:B------:R1:W-:Y:S01]  /*33b0*/  @!P1 STG.E.U8 desc[UR20][R16.64+0x1], R27 ;  /* 0x0000011b10009986 */ /* 0x0003e2000c101114 */
[----:B------:R-:W-:Y:S05]  /*33c0*/  @P2 BRA `(.L_x_47) ;  /* 0x0000000000042947 */ /* 0x000fea0003800000 */
[----:B------:R0:W5:Y:S02]  /*33d0*/  LDG.E.U8 R25, desc[UR20][R4.64+0x8] ;  /* 0x0000081404197981 */ /* 0x000164000c1e1100 */
.L_x_47:
[----:B------:R-:W-:Y:S05]  /*33e0*/  BSYNC B1 ;  /* 0x0000000000017941 */ /* 0x000fea0003800000 */
.L_x_46:
        /* <DEDUP_REMOVED lines=13> */
.L_x_49:
[----:B------:R-:W-:Y:S05]  /*34c0*/  BSYNC B1 ;  /* 0x0000000000017941 */ /* 0x000fea0003800000 */
.L_x_48:
[----:B-----5:R-:W-:Y:S01]  /*34d0*/  LOP3.LUT R25, R25, 0xff, RZ, 0xc0, !PT ;  /* 0x000000ff19197812 */ /* 0x020fe200078ec0ff */
[----:B------:R-:W-:Y:S01]  /*34e0*/  BSSY B1, `(.L_x_50) ;  /* 0x000000b000017945 */ /* 0x000fe20003800000 */
[----:B------:R-:W-:Y:S02]  /*34f0*/  ISETP.LT.OR P0, PT, R6, 0x9, !P0 ;  /* 0x000000090600780c */ /* 0x000fe40004701670 */
[----:B------:R-:W-:-:S05]  /*3500*/  F2FP.F16.E4M3.UNPACK_B R25, R25 ;  /* 0x00000019ff19723e */ /* 0x000fca00020006ff */
        /* <DEDUP_REMOVED lines=8> */
.L_x_51:
[----:B------:R-:W-:Y:S05]  /*3590*/  BSYNC B1 ;  /* 0x0000000000017941 */ /* 0x000fea0003800000 */
.L_x_50:
        /* <DEDUP_REMOVED lines=12> */
.L_x_53:
[----:B------:R-:W-:Y:S05]  /*3660*/  BSYNC B1 ;  /* 0x0000000000017941 */ /* 0x000fea0003800000 */
.L_x_52:
        /* <DEDUP_REMOVED lines=13> */
.L_x_55:
[----:B------:R-:W-:Y:S05]  /*3740*/  BSYNC B1 ;  /* 0x0000000000017941 */ /* 0x000fea0003800000 */
.L_x_54:
        /* <DEDUP_REMOVED lines=13> */
.L_x_57:
[----:B------:R-:W-:Y:S05]  /*3820*/  BSYNC B1 ;  /* 0x0000000000017941 */ /* 0x000fea0003800000 */
.L_x_56:
        /* <DEDUP_REMOVED lines=12> */
.L_x_59:
[----:B------:R-:W-:Y:S05]  /*38f0*/  BSYNC B1 ;  /* 0x0000000000017941 */ /* 0x000fea0003800000 */
.L_x_58:
        /* <DEDUP_REMOVED lines=12> */
.L_x_61:
[----:B------:R-:W-:Y:S05]  /*39c0*/  BSYNC B1 ;  /* 0x0000000000017941 */ /* 0x000fea0003800000 */
.L_x_60:
        /* <DEDUP_REMOVED lines=13> */
.L_x_63:
[----:B------:R-:W-:Y:S05]  /*3aa0*/  BSYNC B1 ;  /* 0x0000000000017941 */ /* 0x000fea0003800000 */
.L_x_62:
        /* <DEDUP_REMOVED lines=13> */
.L_x_65:
[----:B------:R-:W-:Y:S05]  /*3b80*/  BSYNC B1 ;  /* 0x0000000000017941 */ /* 0x000fea0003800000 */
.L_x_64:
        /* <DEDUP_REMOVED lines=12> */
.L_x_67:
[----:B------:R-:W-:Y:S05]  /*3c50*/  BSYNC B1 ;  /* 0x0000000000017941 */ /* 0x000fea0003800000 */
.L_x_66:
        /* <DEDUP_REMOVED lines=12> */
.L_x_69:
[----:B------:R-:W-:Y:S05]  /*3d20*/  BSYNC B1 ;  /* 0x0000000000017941 */ /* 0x000fea0003800000 */
.L_x_68:
        /* <DEDUP_REMOVED lines=13> */
.L_x_71:
[----:B------:R-:W-:Y:S05]  /*3e00*/  BSYNC B1 ;  /* 0x0000000000017941 */ /* 0x000fea0003800000 */
.L_x_70:
        /* <DEDUP_REMOVED lines=13> */
.L_x_73:
[----:B------:R-:W-:Y:S05]  /*3ee0*/  BSYNC B1 ;  /* 0x0000000000017941 */ /* 0x000fea0003800000 */
.L_x_72:
        /* <DEDUP_REMOVED lines=12> */
.L_x_75:
[----:B------:R-:W-:Y:S05]  /*3fb0*/  BSYNC B1 ;  /* 0x0000000000017941 */ /* 0x000fea0003800000 */
.L_x_74:
        /* <DEDUP_REMOVED lines=12> */
.L_x_77:
[----:B------:R-:W-:Y:S05]  /*4080*/  BSYNC B1 ;  /* 0x0000000000017941 */ /* 0x000fea0003800000 */
.L_x_76:
        /* <DEDUP_REMOVED lines=13> */
.L_x_79:
[----:B------:R-:W-:Y:S05]  /*4160*/  BSYNC B1 ;  /* 0x0000000000017941 */ /* 0x000fea0003800000 */
.L_x_78:
        /* <DEDUP_REMOVED lines=13> */
.L_x_81:
[----:B------:R-:W-:Y:S05]  /*4240*/  BSYNC B1 ;  /* 0x0000000000017941 */ /* 0x000fea0003800000 */
.L_x_80:
        /* <DEDUP_REMOVED lines=12> */
.L_x_83:
[----:B------:R-:W-:Y:S05]  /*4310*/  BSYNC B1 ;  /* 0x0000000000017941 */ /* 0x000fea0003800000 */
.L_x_82:
        /* <DEDUP_REMOVED lines=12> */
.L_x_85:
[----:B------:R-:W-:Y:S05]  /*43e0*/  BSYNC B1 ;  /* 0x0000000000017941 */ /* 0x000fea0003800000 */
.L_x_84:
        /* <DEDUP_REMOVED lines=13> */
.L_x_87:
[----:B------:R-:W-:Y:S05]  /*44c0*/  BSYNC B1 ;  /* 0x0000000000017941 */ /* 0x000fea0003800000 */
.L_x_86:
        /* <DEDUP_REMOVED lines=13> */
.L_x_89:
[----:B------:R-:W-:Y:S05]  /*45a0*/  BSYNC B1 ;  /* 0x0000000000017941 */ /* 0x000fea0003800000 */
.L_x_88:
        /* <DEDUP_REMOVED lines=12> */
.L_x_91:
[----:B------:R-:W-:Y:S05]  /*4670*/  BSYNC B1 ;  /* 0x0000000000017941 */ /* 0x000fea0003800000 */
.L_x_90:
        /* <DEDUP_REMOVED lines=12> */
.L_x_93:
[----:B------:R-:W-:Y:S05]  /*4740*/  BSYNC B1 ;  /* 0x0000000000017941 */ /* 0x000fea0003800000 */
.L_x_92:
        /* <DEDUP_REMOVED lines=13> */
.L_x_95:
[----:B------:R-:W-:Y:S05]  /*4820*/  BSYNC B1 ;  /* 0x0000000000017941 */ /* 0x000fea0003800000 */
.L_x_94:
[----:B-----5:R-:W-:Y:S01]  /*4830*/  LOP3.LUT R25, R25, 0xff, RZ, 0xc0, !PT ;  /* 0x000000ff19197812 */ /* 0x020fe200078ec0ff */
[----:B------:R-:W-:Y:S01]  /*4840*/  BSSY B1, `(.L_x_96) ;  /* 0x000000c000017945 */ /* 0x000fe20003800000 */
[----:B------:R-:W-:Y:S02]  /*4850*/  ISETP.GE.AND P1, PT, R24, 0x3a, PT ;  /* 0x0000003a1800780c */ /* 0x000fe40003f26270 */
[----:B------:R-:W-:Y:S02]  /*4860*/  F2FP.F16.E4M3.UNPACK_B R25, R25 ;  /* 0x00000019ff19723e */ /* 0x000fe400020006ff */
[----:B------:R-:W-:Y:S02]  /*4870*/  ISETP.LT.OR P3, PT, R6, 0x1, !P1 ;  /* 0x000000010600780c */ /* 0x000fe40004f61670 */
[----:B------:R-:W-:Y:S01]  /*4880*/  PRMT R24, RZ, 0x7610, R24 ;  /* 0x00007610ff187816 */ /* 0x000fe20000000018 */
[----:B------:R-:W-:-:S05]  /*4890*/  HADD2.F32 R26, -RZ, R25.H0_H0 ;  /* 0x20000019ff1a7230 */ /* 0x000fca0000004100 */
[----:B------:R-:W-:-:S04]  /*48a0*/  FMUL R26, R26, R13 ;  /* 0x0000000d1a1a7220 */ /* 0x000fc80000400000 */
[----:B------:R-:W-:-:S05]  /*48b0*/  FFMA R26, R57, R12, R26 ;  /* 0x0000000c391a7223 */ /* 0x000fca000000001a */
[----:B------:R-:W-:-:S05]  /*48c0*/  F2FP.SATFINITE.E4M3.F32.PACK_AB_MERGE_C R25, RZ, R26, RZ ;  /* 0x0000001aff19723e */ /* 0x000fca00048070ff */
[----:B------:R0:W-:Y:S01]  /*48d0*/  @!P2 STG.E.U8 desc[UR20][R14.64+0x38], R25 ;  /* 0x000038190e00a986 */ /* 0x0001e2000c101114 */
[----:B------:R-:W-:Y:S05]  /*48e0*/  @P3 BRA `(.L_x_97) ;  /* 0x0000000000043947 */ /* 0x000fea0003800000 */
[----:B------:R0:W5:Y:S02]  /*48f0*/  LDG.E.U8 R24, desc[UR20][R4.64+0x39] ;  /* 0x0000391404187981 */ /* 0x000164000c1e1100 */
.L_x_97:
[----:B------:R-:W-:Y:S05]  /*4900*/  BSYNC B1 ;  /* 0x0000000000017941 */ /* 0x000fea0003800000 */
.L_x_96:
[----:B-----5:R-:W-:Y:S01]  /*4910*/  LOP3.LUT R24, R24, 0xff, RZ, 0xc0, !PT ;  /* 0x000000ff18187812 */ /* 0x020fe200078ec0ff */
[----:B------:R-:W-:Y:S01]  /*4920*/  BSSY B1, `(.L_x_98) ;  /* 0x000000b000017945 */ /* 0x000fe20003800000 */
[----:B------:R-:W-:Y:S02]  /*4930*/  ISETP.LT.OR P0, PT, R6, 0x9, !P0 ;  /* 0x000000090600780c */ /* 0x000fe40004701670 */
[----:B------:R-:W-:Y:S02]  /*4940*/  F2FP.F16.E4M3.UNPACK_B R24, R24 ;  /* 0x00000018ff18723e */ /* 0x000fe400020006ff */
[----:B0-2---:R-:W-:-:S03]  /*4950*/  PRMT R4, RZ, 0x7610, R4 ;  /* 0x00007610ff047816 */ /* 0x005fc60000000004 */
[----:B------:R-:W-:-:S05]  /*4960*/  HADD2.F32 R24, -RZ, R24.H0_H0 ;  /* 0x20000018ff187230 */ /* 0x000fca0000004100 */
[----:B------:R-:W-:-:S04]  /*4970*/  FMUL R5, R24, R13 ;  /* 0x0000000d18057220 */ /* 0x000fc80000400000 */
[----:B------:R-:W-:-:S05]  /*4980*/  FFMA R5, R56, R12, R5 ;  /* 0x0000000c38057223 */ /* 0x000fca0000000005 */
[----:B------:R-:W-:-:S05]  /*4990*/  F2FP.SATFINITE.E4M3.F32.PACK_AB_MERGE_C R5, RZ, R5, RZ ;  /* 0x00000005ff05723e */ /* 0x000fca00048070ff */
[----:B------:R0:W-:Y:S01]  /*49a0*/  @!P3 STG.E.U8 desc[UR20][R14.64+0x39], R5 ;  /* 0x000039050e00b986 */ /* 0x0001e2000c101114 */
[----:B------:R-:W-:Y:S05]  /*49b0*/  @P0 BRA `(.L_x_99) ;  /* 0x0000000000040947 */ /* 0x000fea0003800000 */
[----:B------:R2:W5:Y:S02]  /*49c0*/  LDG.E.U8 R4, desc[UR20][R20.64+0x38] ;  /* 0x0000381414047981 */ /* 0x000564000c1e1100 */
.L_x_99:
[----:B------:R-:W-:Y:S05]  /*49d0*/  BSYNC B1 ;  /* 0x0000000000017941 */ /* 0x000fea0003800000 */
.L_x_98:
[----:B-----5:R-:W-:Y:S01]  /*49e0*/  LOP3.LUT R4, R4, 0xff, RZ, 0xc0, !PT ;  /* 0x000000ff04047812 */ /* 0x020fe200078ec0ff */
[----:B------:R-:W-:Y:S01]  /*49f0*/  BSSY B1, `(.L_x_100) ;  /* 0x000000b000017945 */ /* 0x000fe20003800000 */
[----:B------:R-:W-:Y:S02]  /*4a00*/  ISETP.LT.OR P1, PT, R6, 0x9, !P1 ;  /* 0x000000090600780c */ /* 0x000fe40004f21670 */
[----:B------:R-:W-:-:S05]  /*4a10*/  F2FP.F16.E4M3.UNPACK_B R4, R4 ;  /* 0x00000004ff04723e */ /* 0x000fca00020006ff */
[----:B------:R-:W-:-:S05]  /*4a20*/  HADD2.F32 R4, -RZ, R4.H0_H0 ;  /* 0x20000004ff047230 */ /* 0x000fca0000004100 */
[----:B------:R-:W-:-:S04]  /*4a30*/  FMUL R4, R4, R13 ;  /* 0x0000000d04047220 */ /* 0x000fc80000400000 */
[----:B------:R-:W-:-:S05]  /*4a40*/  FFMA R4, R23, R12, R4 ;  /* 0x0000000c17047223 */ /* 0x000fca0000000004 */
[----:B0-----:R-:W-:Y:S02]  /*4a50*/  F2FP.SATFINITE.E4M3.F32.PACK_AB_MERGE_C R5, RZ, R4, RZ ;  /* 0x00000004ff05723e */ /* 0x001fe400048070ff */
[----:B------:R-:W-:-:S03]  /*4a60*/  PRMT R4, RZ, 0x7610, R4 ;  /* 0x00007610ff047816 */ /* 0x000fc60000000004 */
[----:B------:R0:W-:Y:S01]  /*4a70*/  @!P0 STG.E.U8 desc[UR20][R16.64+0x38], R5 ;  /* 0x0000380510008986 */ /* 0x0001e2000c101114 */
[----:B------:R-:W-:Y:S05]  /*4a80*/  @P1 BRA `(.L_x_101) ;  /* 0x0000000000041947 */ /* 0x000fea0003800000 */
[----:B------:R0:W5:Y:S02]  /*4a90*/  LDG.E.U8 R4, desc[UR20][R20.64+0x39] ;  /* 0x0000391414047981 */ /* 0x000164000c1e1100 */
.L_x_101:
[----:B------:R-:W-:Y:S05]  /*4aa0*/  BSYNC B1 ;  /* 0x0000000000017941 */ /* 0x000fea0003800000 */
.L_x_100:
[----:B------:R-:W-:Y:S05]  /*4ab0*/  @P1 BRA `(.L_x_102) ;  /* 0x0000000800601947 */ /* 0x000fea0003800000 */
[----:B-----5:R-:W-:-:S04]  /*4ac0*/  LOP3.LUT R4, R4, 0xff, RZ, 0xc0, !PT ;  /* 0x000000ff04047812 */ /* 0x020fc800078ec0ff */
[----:B------:R-:W-:-:S05]  /*4ad0*/  F2FP.F16.E4M3.UNPACK_B R4, R4 ;  /* 0x00000004ff04723e */ /* 0x000fca00020006ff */
[----:B------:R-:W-:-:S05]  /*4ae0*/  HADD2.F32 R4, -RZ, R4.H0_H0 ;  /* 0x20000004ff047230 */ /* 0x000fca0000004100 */
[----:B0-----:R-:W-:-:S04]  /*4af0*/  FMUL R5, R4, R13 ;  /* 0x0000000d04057220 */ /* 0x001fc80000400000 */
[----:B------:R-:W-:-:S05]  /*4b00*/  FFMA R5, R22, R12, R5 ;  /* 0x0000000c16057223 */ /* 0x000fca0000000005 */
[----:B------:R-:W-:-:S05]  /*4b10*/  F2FP.SATFINITE.E4M3.F32.PACK_AB_MERGE_C R5, RZ, R5, RZ ;  /* 0x00000005ff05723e */ /* 0x000fca00048070ff */
[----:B------:R0:W-:Y:S01]  /*4b20*/  STG.E.U8 desc[UR20][R16.64+0x39], R5 ;  /* 0x0000390510007986 */ /* 0x0001e2000c101114 */
[----:B------:R-:W-:Y:S05]  /*4b30*/  BRA `(.L_x_102) ;  /* 0x0000000800407947 */ /* 0x000fea0003800000 */
.L_x_37:
[C---:B------:R-:W-:Y:S01]  /*4b40*/  ISETP.GE.AND P3, PT, R24.reuse, 0x1, PT ;  /* 0x000000011800780c */ /* 0x040fe20003f66270 */
[-C--:B------:R-:W-:Y:S01]  /*4b50*/  FMUL R85, R85, R12.reuse ;  /* 0x0000000c55557220 */ /* 0x080fe20000400000 */
[----:B------:R-:W-:Y:S01]  /*4b60*/  ISETP.GE.AND P0, PT, R24, 0x2, PT ;  /* 0x000000021800780c */ /* 0x000fe20003f06270 */
[-C--:B------:R-:W-:Y:S01]  /*4b70*/  FMUL R84, R84, R12.reuse ;  /* 0x0000000c54547220 */ /* 0x080fe20000400000 */
[C---:B------:R-:W-:Y:S01]  /*4b80*/  ISETP.LT.OR P1, PT, R6.reuse, 0x1, !P3 ;  /* 0x000000010600780c */ /* 0x040fe20005f21670 */
[-C--:B------:R-:W-:Y:S01]  /*4b90*/  FMUL R83, R83, R12.reuse ;  /* 0x0000000c53537220 */ /* 0x080fe20000400000 */
[----:B------:R-:W-:Y:S01]  /*4ba0*/  ISETP.LT.OR P2, PT, R6, 0x1, !P0 ;  /* 0x000000010600780c */ /* 0x000fe20004741670 */
[-C--:B------:R-:W-:Y:S01]  /*4bb0*/  FMUL R82, R82, R12.reuse ;  /* 0x0000000c52527220 */ /* 0x080fe20000400000 */
[----:B------:R-:W-:Y:S01]  /*4bc0*/  ISETP.LT.OR P3, PT, R6, 0x9, !P3 ;  /* 0x000000090600780c */ /* 0x000fe20005f61670 */
[-C--:B------:R-:W-:Y:S01]  /*4bd0*/  FMUL R81, R81, R12.reuse ;  /* 0x0000000c51517220 */ /* 0x080fe20000400000 */
[----:B------:R-:W-:Y:S01]  /*4be0*/  F2FP.SATFINITE.E4M3.F32.PACK_AB_MERGE_C R85, RZ, R85, RZ ;  /* 0x00000055ff55723e */ /* 0x000fe200048070ff */
[----:B------:R-:W-:Y:S01]  /*4bf0*/  FMUL R80, R80, R12 ;  /* 0x0000000c50507220 */ /* 0x000fe20000400000 */
[----:B------:R-:W-:Y:S01]  /*4c00*/  F2FP.SATFINITE.E4M3.F32.PACK_AB_MERGE_C R5, RZ, R84, RZ ;  /* 0x00000054ff05723e */ /* 0x000fe200048070ff */
[-C--:B------:R-:W-:Y:S01]  /*4c10*/  FMUL R79, R79, R12.reuse ;  /* 0x0000000c4f4f7220 */ /* 0x080fe20000400000 */
[----:B------:R-:W-:Y:S01]  /*4c20*/  F2FP.SATFINITE.E4M3.F32.PACK_AB_MERGE_C R83, RZ, R83, RZ ;  /* 0x00000053ff53723e */ /* 0x000fe200048070ff */
[-C--:B------:R-:W-:Y:S01]  /*4c30*/  FMUL R78, R78, R12.reuse ;  /* 0x0000000c4e4e7220 */ /* 0x080fe20000400000 */
[----:B------:R-:W-:Y:S01]  /*4c40*/  ISETP.LT.OR P0, PT, R6, 0x9, !P0 ;  /* 0x000000090600780c */ /* 0x000fe20004701670 */
[----:B------:R-:W-:Y:S01]  /*4c50*/  @!P1 STG.E.U8 desc[UR20][R14.64], R85 ;  /* 0x000000550e009986 */ /* 0x000fe2000c101114 */
[C---:B------:R-:W-:Y:S01]  /*4c60*/  ISETP.GE.AND P1, PT, R24.reuse, 0x9, PT ;  /* 0x000000091800780c */ /* 0x040fe20003f26270 */
[-C--:B------:R-:W-:Y:S01]  /*4c70*/  FMUL R77, R77, R12.reuse ;  /* 0x0000000c4d4d7220 */ /* 0x080fe20000400000 */
[----:B------:R-:W-:Y:S01]  /*4c80*/  F2FP.SATFINITE.E4M3.F32.PACK_AB_MERGE_C R81, RZ, R81, RZ ;  /* 0x00000051ff51723e */ /* 0x000fe200048070ff */
[----:B------:R0:W-:Y:S01]  /*4c90*/  @!P2 STG.E.U8 desc[UR20][R14.64+0x1], R5 ;  /* 0x000001050e00a986 */ /* 0x0001e2000c101114 */
[----:B------:R-:W-:Y:S01]  /*4ca0*/  ISETP.GE.AND P2, PT, R24, 0xa, PT ;  /* 0x0000000a1800780c */ /* 0x000fe20003f46270 */
[----:B------:R-:W-:Y:S01]  /*4cb0*/  FMUL R76, R76, R12 ;  /* 0x0000000c4c4c7220 */ /* 0x000fe20000400000 */
[----:B------:R-:W-:Y:S01]  /*4cc0*/  F2FP.SATFINITE.E4M3.F32.PACK_AB_MERGE_C R21, RZ, R80, RZ ;  /* 0x00000050ff15723e */ /* 0x000fe200048070ff */
[----:B------:R-:W-:Y:S01]  /*4cd0*/  @!P3 STG.E.U8 desc[UR20][R16.64], R83 ;  /* 0x000000531000b986 */ /* 0x000fe2000c101114 */
[----:B------:R-:W-:Y:S01]  /*4ce0*/  ISETP.LT.OR P3, PT, R6, 0x1, !P1 ;  /* 0x000000010600780c */ /* 0x000fe20004f61670 */
[-C--:B------:R-:W-:Y:S01]  /*4cf0*/  FMUL R74, R74, R12.reuse ;  /* 0x0000000c4a4a7220 */ /* 0x080fe20000400000 */
[C---:B------:R-:W-:Y:S01]  /*4d00*/  ISETP.LT.OR P5, PT, R6.reuse, 0x1, !P2 ;  /* 0x000000010600780c */ /* 0x040fe200057a1670 */
[-C--:B------:R-:W-:Y:S01]  /*4d10*/  FMUL R75, R75, R12.reuse ;  /* 0x0000000c4b4b7220 */ /* 0x080fe20000400000 */
[----:B------:R-:W-:Y:S01]  /*4d20*/  ISETP.LT.OR P1, PT, R6, 0x9, !P1 ;  /* 0x000000090600780c */ /* 0x000fe20004f21670 */
[-C--:B------:R-:W-:Y:S01]  /*4d30*/  FMUL R73, R73, R12.reuse ;  /* 0x0000000c49497220 */ /* 0x080fe20000400000 */
[----:B------:R-:W-:Y:S01]  /*4d40*/  F2FP.SATFINITE.E4M3.F32.PACK_AB_MERGE_C R79, RZ, R79, RZ ;  /* 0x0000004fff4f723e */ /* 0x000fe200048070ff */
[----:B------:R-:W-:Y:S01]  /*4d50*/  FMUL R72, R72, R12 ;  /* 0x0000000c48487220 */ /* 0x000fe20000400000 */
[----:B0-----:R-:W-:Y:S01]  /*4d60*/  F2FP.SATFINITE.E4M3.F32.PACK_AB_MERGE_C R5, RZ, R82, RZ ;  /* 0x00000052ff05723e */ /* 0x001fe200048070ff */
[-C--:B------:R-:W-:Y:S01]  /*4d70*/  FMUL R70, R70, R12.reuse ;  /* 0x0000000c46467220 */ /* 0x080fe20000400000 */
[----:B------:R-:W-:Y:S01]  /*4d80*/  ISETP.LT.OR P2, PT, R6, 0x9, !P2 ;  /* 0x000000090600780c */ /* 0x000fe20005741670 */
[----:B------:R-:W-:Y:S01]  /*4d90*/  FMUL R71, R71, R12 ;  /* 0x0000000c47477220 */ /* 0x000fe20000400000 */
[----:B------:R-:W-:Y:S01]  /*4da0*/  F2FP.SATFINITE.E4M3.F32.PACK_AB_MERGE_C R25, RZ, R78, RZ ;  /* 0x0000004eff19723e */ /* 0x000fe200048070ff */
[----:B------:R0:W-:Y:S01]  /*4db0*/  @!P0 STG.E.U8 desc[UR20][R16.64+0x1], R5 ;  /* 0x0000010510008986 */ /* 0x0001e2000c101114 */
[C---:B------:R-:W-:Y:S01]  /*4dc0*/  ISETP.GE.AND P0, PT, R24.reuse, 0x11, PT ;  /* 0x000000111800780c */ /* 0x040fe20003f06270 */
[-C--:B------:R-:W-:Y:S01]  /*4dd0*/  FMUL R69, R69, R12.reuse ;  /* 0x0000000c45457220 */ /* 0x080fe20000400000 */
[----:B------:R-:W-:Y:S01]  /*4de0*/  F2FP.SATFINITE.E4M3.F32.PACK_AB_MERGE_C R77, RZ, R77, RZ ;  /* 0x0000004dff4d723e */ /* 0x000fe200048070ff */
[----:B------:R-:W-:Y:S01]  /*4df0*/  @!P3 STG.E.U8 desc[UR20][R14.64+0x8], R81 ;  /* 0x000008510e00b986 */ /* 0x000fe2000c101114 */
[----:B------:R-:W-:Y:S01]  /*4e00*/  ISETP.GE.AND P3, PT, R24, 0x12, PT ;  /* 0x000000121800780c */ /* 0x000fe20003f66270 */
[-C--:B------:R-:W-:Y:S01]  /*4e10*/  FMUL R68, R68, R12.reuse ;  /* 0x0000000c44447220 */ /* 0x080fe20000400000 */
[----:B------:R-:W-:Y:S01]  /*4e20*/  F2FP.SATFINITE.E4M3.F32.PACK_AB_MERGE_C R75, RZ, R75, RZ ;  /* 0x0000004bff4b723e */ /* 0x000fe200048070ff */
[----:B------:R1:W-:Y:S01]  /*4e30*/  @!P5 STG.E.U8 desc[UR20][R14.64+0x9], R21 ;  /* 0x000009150e00d986 */ /* 0x0003e2000c101114 */
[C---:B------:R-:W-:Y:S01]  /*4e40*/  ISETP.LT.OR P5, PT, R6.reuse, 0x1, !P3 ;  /* 0x000000010600780c */ /* 0x040fe20005fa1670 */
[-C--:B------:R-:W-:Y:S01]  /*4e50*/  FMUL R67, R67, R12.reuse ;  /* 0x0000000c43437220 */ /* 0x080fe20000400000 */
[C---:B------:R-:W-:Y:S01]  /*4e60*/  ISETP.LT.OR P3, PT, R6.reuse, 0x9, !P3 ;  /* 0x000000090600780c */ /* 0x040fe20005f61670 */
[----:B------:R-:W-:Y:S01]  /*4e70*/  @!P1 STG.E.U8 desc[UR20][R16.64+0x8], R79 ;  /* 0x0000084f10009986 */ /* 0x000fe2000c101114 */
[----:B------:R-:W-:Y:S01]  /*4e80*/  ISETP.LT.OR P1, PT, R6, 0x1, !P0 ;  /* 0x000000010600780c */ /* 0x000fe20004721670 */
[----:B------:R-:W-:Y:S01]  /*4e90*/  FMUL R66, R66, R12 ;  /* 0x0000000c42427220 */ /* 0x000fe20000400000 */
[----:B0-----:R-:W-:Y:S01]  /*4ea0*/  F2FP.SATFINITE.E4M3.F32.PACK_AB_MERGE_C R5, RZ, R76, RZ ;  /* 0x0000004cff05723e */ /* 0x001fe200048070ff */
[----:B------:R-:W-:Y:S01]  /*4eb0*/  @!P2 STG.E.U8 desc[UR20][R16.64+0x9], R25 ;  /* 0x000009191000a986 */ /* 0x000fe2000c101114 */
[----:B------:R-:W-:Y:S01]  /*4ec0*/  ISETP.GE.AND P2, PT, R24, 0x19, PT ;  /* 0x000000191800780c */ /* 0x000fe20003f46270 */
[-C--:B------:R-:W-:Y:S01]  /*4ed0*/  FMUL R65, R65, R12.reuse ;  /* 0x0000000c41417220 */ /* 0x080fe20000400000 */
[----:B------:R-:W-:Y:S01]  /*4ee0*/  ISETP.LT.OR P0, PT, R6, 0x9, !P0 ;  /* 0x000000090600780c */ /* 0x000fe20004701670 */
[----:B------:R-:W-:Y:S01]  /*4ef0*/  FMUL R64, R64, R12 ;  /* 0x0000000c40407220 */ /* 0x000fe20000400000 */
[----:B------:R-:W-:Y:S01]  /*4f00*/  ISETP.LT.OR P6, PT, R6, 0x1, !P2 ;  /* 0x000000010600780c */ /* 0x000fe200057c1670 */
[----:B------:R0:W-:Y:S01]  /*4f10*/  @!P5 STG.E.U8 desc[UR20][R14.64+0x11], R5 ;  /* 0x000011050e00d986 */ /* 0x0001e2000c101114 */
[----:B-1----:R-:W-:Y:S01]  /*4f20*/  F2FP.SATFINITE.E4M3.F32.PACK_AB_MERGE_C R21, RZ, R74, RZ ;  /* 0x0000004aff15723e */ /* 0x002fe200048070ff */
[-C--:B------:R-:W-:Y:S01]  /*4f30*/  FMUL R62, R62, R12.reuse ;  /* 0x0000000c3e3e7220 */ /* 0x080fe20000400000 */
[----:B------:R-:W-:Y:S01]  /*4f40*/  F2FP.SATFINITE.E4M3.F32.PACK_AB_MERGE_C R73, RZ, R73, RZ ;  /* 0x00000049ff49723e */ /* 0x000fe200048070ff */
[----:B------:R-:W-:Y:S01]  /*4f50*/  @!P1 STG.E.U8 desc[UR20][R14.64+0x10], R77 ;  /* 0x0000104d0e009986 */ /* 0x000fe2000c101114 */
[----:B------:R-:W-:Y:S01]  /*4f60*/  ISETP.GE.AND P1, PT, R24, 0x1a, PT ;  /* 0x0000001a1800780c */ /* 0x000fe20003f26270 */
[-C--:B------:R-:W-:Y:S01]  /*4f70*/  FMUL R63, R63, R12.reuse ;  /* 0x0000000c3f3f7220 */ /* 0x080fe20000400000 */
[C---:B------:R-:W-:Y:S01]  /*4f80*/  ISETP.LT.OR P2, PT, R6.reuse, 0x9, !P2 ;  /* 0x000000090600780c */ /* 0x040fe20005741670 */
[----:B------:R1:W-:Y:S01]  /*4f90*/  @!P3 STG.E.U8 desc[UR20][R16.64+0x11], R21 ;  /* 0x000011151000b986 */ /* 0x0003e2000c101114 */
[C---:B------:R-:W-:Y:S01]  /*4fa0*/  ISETP.LT.OR P5, PT, R6.reuse, 0x1, !P1 ;  /* 0x000000010600780c */ /* 0x040fe20004fa1670 */
[----:B------:R-:W-:Y:S01]  /*4fb0*/  FMUL R61, R61, R12 ;  /* 0x0000000c3d3d7220 */ /* 0x000fe20000400000 */
[----:B------:R-:W-:Y:S01]  /*4fc0*/  ISETP.LT.OR P3, PT, R6, 0x9, !P1 ;  /* 0x000000090600780c */ /* 0x000fe20004f61670 */
[----:B------:R-:W-:Y:S01]  /*4fd0*/  @!P0 STG.E.U8 desc[UR20][R16.64+0x10], R75 ;  /* 0x0000104b10008986 */ /* 0x000fe2000c101114 */
[----:B0-----:R-:W-:Y:S01]  /*4fe0*/  F2FP.SATFINITE.E4M3.F32.PACK_AB_MERGE_C R5, RZ, R72, RZ ;  /* 0x00000048ff05723e */ /* 0x001fe200048070ff */
[-C--:B------:R-:W-:Y:S01]  /*4ff0*/  FMUL R60, R60, R12.reuse ;  /* 0x0000000c3c3c7220 */ /* 0x080fe20000400000 */
[C---:B------:R-:W-:Y:S01]  /*5000*/  ISETP.GE.AND P0, PT, R24.reuse, 0x21, PT ;  /* 0x000000211800780c */ /* 0x040fe20003f06270 */
[----:B------:R-:W-:Y:S01]  /*5010*/  @!P6 STG.E.U8 desc[UR20][R14.64+0x18], R73 ;  /* 0x000018490e00e986 */ /* 0x000fe2000c101114 */
[----:B------:R-:W-:Y:S01]  /*5020*/  ISETP.GE.AND P1, PT, R24, 0x22, PT ;  /* 0x000000221800780c */ /* 0x000fe20003f26270 */
[-C--:B------:R-:W-:Y:S01]  /*5030*/  FMUL R59, R59, R12.reuse ;  /* 0x0000000c3b3b7220 */ /* 0x080fe20000400000 */
[----:B------:R-:W-:Y:S01]  /*5040*/  ISETP.LT.OR P6, PT, R6, 0x1, !P0 ;  /* 0x000000010600780c */ /* 0x000fe200047c1670 */
[----:B------:R-:W-:Y:S01]  /*5050*/  FMUL R58, R58, R12 ;  /* 0x0000000c3a3a7220 */ /* 0x000fe20000400000 */
[----:B-1----:R-:W-:Y:S01]  /*5060*/  F2FP.SATFINITE.E4M3.F32.PACK_AB_MERGE_C R21, RZ, R70, RZ ;  /* 0x00000046ff15723e */ /* 0x002fe200048070ff */
[----:B------:R0:W-:Y:S01]  /*5070*/  @!P5 STG.E.U8 desc[UR20][R14.64+0x19], R5 ;  /* 0x000019050e00d986 */ /* 0x0001e2000c101114 */
[----:B------:R-:W-:Y:S01]  /*5080*/  ISETP.LT.OR P5, PT, R6, 0x1, !P1 ;  /* 0x000000010600780c */ /* 0x000fe20004fa1670 */
[-C--:B------:R-:W-:Y:S01]  /*5090*/  FMUL R57, R57, R12.reuse ;  /* 0x0000000c39397220 */ /* 0x080fe20000400000 */
[----:B------:R-:W-:Y:S01]  /*50a0*/  F2FP.SATFINITE.E4M3.F32.PACK_AB_MERGE_C R71, RZ, R71, RZ ;  /* 0x00000047ff47723e */ /* 0x000fe200048070ff */
[----:B------:R1:W-:Y:S01]  /*50b0*/  @!P3 STG.E.U8 desc[UR20][R16.64+0x19], R21 ;  /* 0x000019151000b986 */ /* 0x0003e2000c101114 */
[----:B------:R-:W-:Y:S01]  /*50c0*/  F2FP.SATFINITE.E4M3.F32.PACK_AB_MERGE_C R69, RZ, R69, RZ ;  /* 0x00000045ff45723e */ /* 0x000fe200048070ff */
[----:B------:R-:W-:Y:S01]  /*50d0*/  FMUL R56, R56, R12 ;  /* 0x0000000c38387220 */ /* 0x000fe20000400000 */
[----:B------:R-:W-:Y:S01]  /*50e0*/  F2FP.SATFINITE.E4M3.F32.PACK_AB_MERGE_C R25, RZ, R68, RZ ;  /* 0x00000044ff19723e */ /* 0x000fe200048070ff */
[----:B------:R-:W-:Y:S01]  /*50f0*/  @!P2 STG.E.U8 desc[UR20][R16.64+0x18], R71 ;  /* 0x000018471000a986 */ /* 0x000fe2000c101114 */
[----:B------:R-:W-:Y:S01]  /*5100*/  ISETP.LT.OR P3, PT, R6, 0x9, !P1 ;  /* 0x000000090600780c */ /* 0x000fe20004f61670 */
[-C--:B------:R-:W-:Y:S01]  /*5110*/  FMUL R23, R23, R12.reuse ;  /* 0x0000000c17177220 */ /* 0x080fe20000400000 */
[----:B------:R-:W-:Y:S01]  /*5120*/  ISETP.GE.AND P2, PT, R24, 0x29, PT ;  /* 0x000000291800780c */ /* 0x000fe20003f46270 */
[----:B------:R-:W-:Y:S01]  /*5130*/  @!P6 STG.E.U8 desc[UR20][R14.64+0x20], R69 ;  /* 0x000020450e00e986 */ /* 0x000fe2000c101114 */
[----:B------:R-:W-:Y:S01]  /*5140*/  ISETP.LT.OR P0, PT, R6, 0x9, !P0 ;  /* 0x000000090600780c */ /* 0x000fe20004701670 */
[----:B------:R-:W-:Y:S01]  /*5150*/  FMUL R22, R22, R12 ;  /* 0x0000000c16167220 */ /* 0x000fe20000400000 */
[----:B------:R-:W-:Y:S01]  /*5160*/  ISETP.GE.AND P1, PT, R24, 0x2a, PT ;  /* 0x0000002a1800780c */ /* 0x000fe20003f26270 */
[----:B------:R-:W-:Y:S01]  /*5170*/  @!P5 STG.E.U8 desc[UR20][R14.64+0x21], R25 ;  /* 0x000021190e00d986 */ /* 0x000fe2000c101114 */
[----:B------:R-:W-:-:S02]  /*5180*/  ISETP.LT.OR P6, PT, R6, 0x1, !P2 ;  /* 0x000000010600780c */ /* 0x000fc400057c1670 */
[C---:B------:R-:W-:Y:S02]  /*5190*/  ISETP.LT.OR P5, PT, R6.reuse, 0x1, !P1 ;  /* 0x000000010600780c */ /* 0x040fe40004fa1670 */
[----:B------:R-:W-:Y:S02]  /*51a0*/  F2FP.SATFINITE.E4M3.F32.PACK_AB_MERGE_C R67, RZ, R67, RZ ;  /* 0x00000043ff43723e */ /* 0x000fe400048070ff */
[----:B0-----:R-:W-:Y:S02]  /*51b0*/  F2FP.SATFINITE.E4M3.F32.PACK_AB_MERGE_C R5, RZ, R66, RZ ;  /* 0x00000042ff05723e */ /* 0x001fe400048070ff */
[----:B------:R-:W-:Y:S01]  /*51c0*/  F2FP.SATFINITE.E4M3.F32.PACK_AB_MERGE_C R65, RZ, R65, RZ ;  /* 0x00000041ff41723e */ /* 0x000fe200048070ff */
[----:B------:R-:W-:Y:S01]  /*51d0*/  @!P0 STG.E.U8 desc[UR20][R16.64+0x20], R67 ;  /* 0x0000204310008986 */ /* 0x000fe2000c101114 */
[----:B-1----:R-:W-:Y:S02]  /*51e0*/  F2FP.SATFINITE.E4M3.F32.PACK_AB_MERGE_C R21, RZ, R64, RZ ;  /* 0x00000040ff15723e */ /* 0x002fe400048070ff */
[C---:B------:R-:W-:Y:S01]  /*51f0*/  ISETP.LT.OR P1, PT, R6.reuse, 0x9, !P1 ;  /* 0x000000090600780c */ /* 0x040fe20004f21670 */
[----:B------:R0:W-:Y:S01]  /*5200*/  @!P3 STG.E.U8 desc[UR20][R16.64+0x21], R5 ;  /* 0x000021051000b986 */ /* 0x0001e2000c101114 */
[----:B------:R-:W-:-:S02]  /*5210*/  ISETP.LT.OR P2, PT, R6, 0x9, !P2 ;  /* 0x000000090600780c */ /* 0x000fc40005741670 */
[C---:B------:R-:W-:Y:S01]  /*5220*/  ISETP.GE.AND P3, PT, R24.reuse, 0x31, PT ;  /* 0x000000311800780c */ /* 0x040fe20003f66270 */
[----:B------:R-:W-:Y:S01]  /*5230*/  @!P6 STG.E.U8 desc[UR20][R14.64+0x28], R65 ;  /* 0x000028410e00e986 */ /* 0x000fe2000c101114 */
[----:B------:R-:W-:Y:S02]  /*5240*/  ISETP.GE.AND P0, PT, R24, 0x32, PT ;  /* 0x000000321800780c */ /* 0x000fe40003f06270 */
[----:B------:R-:W-:Y:S01]  /*5250*/  F2FP.SATFINITE.E4M3.F32.PACK_AB_MERGE_C R63, RZ, R63, RZ ;  /* 0x0000003fff3f723e */ /* 0x000fe200048070ff */
[----:B------:R1:W-:Y:S01]  /*5260*/  @!P5 STG.E.U8 desc[UR20][R14.64+0x29], R21 ;  /* 0x000029150e00d986 */ /* 0x0003e2000c101114 */
[C---:B------:R-:W-:Y:S02]  /*5270*/  ISETP.LT.OR P5, PT, R6.reuse, 0x1, !P3 ;  /* 0x000000010600780c */ /* 0x040fe40005fa1670 */
[----:B------:R-:W-:Y:S02]  /*5280*/  ISETP.LT.OR P6, PT, R6, 0x1, !P0 ;  /* 0x000000010600780c */ /* 0x000fe400047c1670 */
[----:B0-----:R-:W-:Y:S01]  /*5290*/  F2FP.SATFINITE.E4M3.F32.PACK_AB_MERGE_C R5, RZ, R62, RZ ;  /* 0x0000003eff05723e */ /* 0x001fe200048070ff */
[----:B------:R-:W-:Y:S01]  /*52a0*/  @!P2 STG.E.U8 desc[UR20][R16.64+0x28], R63 ;  /* 0x0000283f1000a986 */ /* 0x000fe2000c101114 */
[----:B------:R-:W-:-:S02]  /*52b0*/  F2FP.SATFINITE.E4M3.F32.PACK_AB_MERGE_C R61, RZ, R61, RZ ;  /* 0x0000003dff3d723e */ /* 0x000fc400048070ff */
[----:B------:R-:W-:Y:S01]  /*52c0*/  ISETP.GE.AND P2, PT, R24, 0x3a, PT ;  /* 0x0000003a1800780c */ /* 0x000fe20003f46270 */
[----:B------:R0:W-:Y:S01]  /*52d0*/  @!P1 STG.E.U8 desc[UR20][R16.64+0x29], R5 ;  /* 0x0000290510009986 */ /* 0x0001e2000c101114 */
[----:B------:R-:W-:Y:S02]  /*52e0*/  ISETP.LT.OR P1, PT, R6, 0x9, !P3 ;  /* 0x000000090600780c */ /* 0x000fe40005f21670 */
[----:B-1----:R-:W-:Y:S01]  /*52f0*/  F2FP.SATFINITE.E4M3.F32.PACK_AB_MERGE_C R21, RZ, R60, RZ ;  /* 0x0000003cff15723e */ /* 0x002fe200048070ff */
[----:B------:R-:W-:Y:S01]  /*5300*/  @!P5 STG.E.U8 desc[UR20][R14.64+0x30], R61 ;  /* 0x0000303d0e00d986 */ /* 0x000fe2000c101114 */
[----:B------:R-:W-:Y:S02]  /*5310*/  ISETP.GE.AND P3, PT, R24, 0x39, PT ;  /* 0x000000391800780c */ /* 0x000fe40003f66270 */
[C---:B------:R-:W-:Y:S01]  /*5320*/  ISETP.LT.OR P0, PT, R6.reuse, 0x9, !P0 ;  /* 0x000000090600780c */ /* 0x040fe20004701670 */
[----:B------:R1:W-:Y:S01]  /*5330*/  @!P6 STG.E.U8 desc[UR20][R14.64+0x31], R21 ;  /* 0x000031150e00e986 */ /* 0x0003e2000c101114 */
[----:B------:R-:W-:-:S02]  /*5340*/  ISETP.LT.OR P5, PT, R6, 0x1, !P3 ;  /* 0x000000010600780c */ /* 0x000fc40005fa1670 */
[C---:B------:R-:W-:Y:S02]  /*5350*/  ISETP.LT.OR P6, PT, R6.reuse, 0x1, !P2 ;  /* 0x000000010600780c */ /* 0x040fe400057c1670 */
[C---:B------:R-:W-:Y:S02]  /*5360*/  ISETP.LT.OR P3, PT, R6.reuse, 0x9, !P3 ;  /* 0x000000090600780c */ /* 0x040fe40005f61670 */
[----:B------:R-:W-:Y:S02]  /*5370*/  ISETP.LT.OR P2, PT, R6, 0x9, !P2 ;  /* 0x000000090600780c */ /* 0x000fe40005741670 */
[----:B------:R-:W-:Y:S02]  /*5380*/  F2FP.SATFINITE.E4M3.F32.PACK_AB_MERGE_C R59, RZ, R59, RZ ;  /* 0x0000003bff3b723e */ /* 0x000fe400048070ff */
[----:B0-----:R-:W-:Y:S02]  /*5390*/  F2FP.SATFINITE.E4M3.F32.PACK_AB_MERGE_C R5, RZ, R58, RZ ;  /* 0x0000003aff05723e */ /* 0x001fe400048070ff */
[----:B------:R-:W-:Y:S01]  /*53a0*/  F2FP.SATFINITE.E4M3.F32.PACK_AB_MERGE_C R57, RZ, R57, RZ ;  /* 0x00000039ff39723e */ /* 0x000fe200048070ff */
[----:B------:R0:W-:Y:S01]  /*53b0*/  @!P1 STG.E.U8 desc[UR20][R16.64+0x30], R59 ;  /* 0x0000303b10009986 */ /* 0x0001e2000c101114 */
[----:B-1----:R-:W-:-:S02]  /*53c0*/  F2FP.SATFINITE.E4M3.F32.PACK_AB_MERGE_C R21, RZ, R56, RZ ;  /* 0x00000038ff15723e */ /* 0x002fc400048070ff */
[----:B------:R-:W-:Y:S01]  /*53d0*/  F2FP.SATFINITE.E4M3.F32.PACK_AB_MERGE_C R23, RZ, R23, RZ ;  /* 0x00000017ff17723e */ /* 0x000fe200048070ff */
[----:B------:R0:W-:Y:S01]  /*53e0*/  @!P0 STG.E.U8 desc[UR20][R16.64+0x31], R5 ;  /* 0x0000310510008986 */ /* 0x0001e2000c101114 */
[----:B------:R-:W-:-:S03]  /*53f0*/  F2FP.SATFINITE.E4M3.F32.PACK_AB_MERGE_C R25, RZ, R22, RZ ;  /* 0x00000016ff19723e */ /* 0x000fc600048070ff */
[----:B------:R0:W-:Y:S04]  /*5400*/  @!P5 STG.E.U8 desc[UR20][R14.64+0x38], R57 ;  /* 0x000038390e00d986 */ /* 0x0001e8000c101114 */
[----:B------:R0:W-:Y:S04]  /*5410*/  @!P6 STG.E.U8 desc[UR20][R14.64+0x39], R21 ;  /* 0x000039150e00e986 */ /* 0x0001e8000c101114 */
[----:B------:R0:W-:Y:S04]  /*5420*/  @!P3 STG.E.U8 desc[UR20][R16.64+0x38], R23 ;  /* 0x000038171000b986 */ /* 0x0001e8000c101114 */
[----:B------:R0:W-:Y:S02]  /*5430*/  @!P2 STG.E.U8 desc[UR20][R16.64+0x39], R25 ;  /* 0x000039191000a986 */ /* 0x0001e4000c101114 */
.L_x_102:
[----:B------:R-:W-:Y:S05]  /*5440*/  BSYNC B0 ;  /* 0x0000000000007941 */ /* 0x000fea0003800000 */
.L_x_36:
[C---:B------:R-:W-:Y:S01]  /*5450*/  LEA R2, P0, R8.reuse, R2, 0x1 ;  /* 0x0000000208027211 */ /* 0x040fe200078008ff */
[----:B------:R-:W-:Y:S01]  /*5460*/  ULDC.64 UR6, c[0x0][0x650] ;  /* 0x0001940000067ab9 */ /* 0x000fe20000000a00 */
[----:B-----5:R-:W-:Y:S01]  /*5470*/  IMAD.U32 R4, RZ, RZ, UR16 ;  /* 0x00000010ff047e24 */ /* 0x020fe2000f8e00ff */
[----:B0-----:R-:W-:Y:S01]  /*5480*/  PRMT R14, RZ, 0x7610, R14 ;  /* 0x00007610ff0e7816 */ /* 0x001fe2000000000e */
[----:B------:R-:W-:Y:S01]  /*5490*/  IMAD.MOV.U32 R6, RZ, RZ, -0x1 ;  /* 0xffffffffff067424 */ /* 0x000fe200078e00ff */
[----:B------:R-:W-:Y:S01]  /*54a0*/  LEA.HI.X R3, R8, R3, R0, 0x1, P0 ;  /* 0x0000000308037211 */ /* 0x000fe200000f0c00 */
[----:B------:R0:W-:Y:S01]  /*54b0*/  SYNCS.ARRIVE.TRANS64.A1T0 RZ, [R4+UR24], RZ ;  /* 0x000000ff04ff79a7 */ /* 0x0001e20008100018 */
[----:B------:R-:W-:Y:S01]  /*54c0*/  ISETP.GE.U32.AND P0, PT, R2, UR6, PT ;  /* 0x0000000602007c0c */ /* 0x000fe2000bf06070 */
[----:B------:R-:W-:-:S03]  /*54d0*/  IMAD.MOV.U32 R5, RZ, RZ, -0x1 ;  /* 0xffffffffff057424 */ /* 0x000fc600078e00ff */
[----:B------:R-:W-:Y:S01]  /*54e0*/  ISETP.GE.U32.AND.EX P0, PT, R3, UR7, PT, P0 ;  /* 0x0000000703007c0c */ /* 0x000fe2000bf06100 */
[----:B0-----:R-:W-:-:S12]  /*54f0*/  IMAD.MOV.U32 R4, RZ, RZ, -0x1 ;  /* 0xffffffffff047424 */ /* 0x001fd800078e00ff */
[----:B------:R-:W-:Y:S05]  /*5500*/  @P0 BRA `(.L_x_103) ;  /* 0x0000000400600947 */ /* 0x000fea0003800000 */
[----:B------:R-:W0:Y:S01]  /*5510*/  S2R R26, SR_CTAID.X ;  /* 0x00000000001a7919 */ /* 0x000e220000002500 */
[----:B--234-:R-:W2:Y:S01]  /*5520*/  LDC.64 R20, c[0x0][0x628] ;  /* 0x00018a00ff147b82 */ /* 0x01cea20000000a00 */
[----:B------:R-:W-:Y:S01]  /*5530*/  ULDC UR6, c[0x0][0x150] ;  /* 0x0000540000067ab9 */ /* 0x000fe20000000800 */
[----:B-1----:R-:W-:Y:S01]  /*5540*/  IMAD.MOV.U32 R16, RZ, RZ, R2 ;  /* 0x000000ffff107224 */ /* 0x002fe200078e0002 */
[----:B------:R-:W1:Y:S01]  /*5550*/  S2R R28, SR_CTAID.Y ;  /* 0x00000000001c7919 */ /* 0x000e620000002600 */
[----:B------:R-:W-:-:S04]  /*5560*/  IMAD.MOV.U32 R17, RZ, RZ, R3 ;  /* 0x000000ffff117224 */ /* 0x000fc800078e0003 */
[----:B------:R-:W3:Y:S08]  /*5570*/  LDC R29, c[0x0][0x144] ;  /* 0x00005100ff1d7b82 */ /* 0x000ef00000000800 */
[----:B------:R-:W4:Y:S08]  /*5580*/  LDC R6, c[0x0][0x630] ;  /* 0x00018c00ff067b82 */ /* 0x000f300000000800 */
[----:B------:R-:W1:Y:S01]  /*5590*/  LDC.64 R24, c[0x0][0x620] ;  /* 0x00018800ff187b82 */ /* 0x000e620000000a00 */
[----:B--2---:R-:W-:-:S04]  /*55a0*/  ISETP.NE.U32.AND P0, PT, R20, RZ, PT ;  /* 0x000000ff1400720c */ /* 0x004fc80003f05070 */
[----:B------:R-:W-:Y:S02]  /*55b0*/  ISETP.NE.AND.EX P0, PT, R21, RZ, PT, P0 ;  /* 0x000000ff1500720c */ /* 0x000fe40003f05300 */
[----:B0-----:R-:W-:-:S05]  /*55c0*/  I2FP.F32.U32 R4, R26 ;  /* 0x0000001a00047245 */ /* 0x001fca0000201000 */
[----:B------:R-:W-:-:S04]  /*55d0*/  FMUL R4, R4, UR6 ;  /* 0x0000000604047c20 */ /* 0x000fc80008400000 */
[----:B------:R0:W2:Y:S02]  /*55e0*/  F2I.U32.TRUNC.NTZ R27, R4 ;  /* 0x00000004001b7305 */ /* 0x0000a4000020f000 */
[----:B---34-:R-:W-:Y:S05]  /*55f0*/  @!P0 BRA `(.L_x_104) ;  /* 0x0000000000288947 */ /* 0x018fea0003800000 */
[----:B------:R-:W3:Y:S02]  /*5600*/  LDC R5, c[0x0][0x634] ;  /* 0x00018d00ff057b82 */ /* 0x000ee40000000800 */
[----:B---3--:R-:W-:-:S05]  /*5610*/  IADD3 R17, P0, R2, R5, RZ ;  /* 0x0000000502117210 */ /* 0x008fca0007f1e0ff */
[----:B------:R-:W-:-:S04]  /*5620*/  IMAD.X R23, RZ, RZ, R3, P0 ;  /* 0x000000ffff177224 */ /* 0x000fc800000e0603 */
[----:B0-----:R-:W-:-:S04]  /*5630*/  IMAD.WIDE.U32 R4, R23, R20, RZ ;  /* 0x0000001417047225 */ /* 0x001fc800078e00ff */
[----:B------:R-:W-:-:S04]  /*5640*/  IMAD.WIDE.U32 R14, P0, R17, R21, R4 ;  /* 0x00000015110e7225 */ /* 0x000fc80007800004 */
[----:B------:R-:W-:-:S04]  /*5650*/  IMAD.WIDE.U32 R4, R17, R20, RZ ;  /* 0x0000001411047225 */ /* 0x000fc800078e00ff */
[----:B------:R-:W-:Y:S01]  /*5660*/  IMAD.X R17, RZ, RZ, RZ, P0 ;  /* 0x000000ffff117224 */ /* 0x000fe200000e06ff */
[----:B------:R-:W-:Y:S01]  /*5670*/  IADD3 RZ, P0, R5, R14, RZ ;  /* 0x0000000e05ff7210 */ /* 0x000fe20007f1e0ff */
[----:B------:R-:W-:-:S04]  /*5680*/  IMAD.MOV.U32 R16, RZ, RZ, R15 ;  /* 0x000000ffff107224 */ /* 0x000fc800078e000f */
[----:B------:R-:W-:-:S08]  /*5690*/  IMAD.WIDE.U32.X R16, R23, R21, R16, P0 ;  /* 0x0000001517107225 */ /* 0x000fd000000e0410 */
.L_x_104:
[-CC-:B------:R-:W-:Y:S01]  /*56a0*/  SHF.R.U64 R22, R16, R6.reuse, R17.reuse ;  /* 0x0000000610167219 */ /* 0x180fe20000001211 */
[----:B------:R-:W3:Y:S01]  /*56b0*/  LDC.64 R32, c[0x0][0x640] ;  /* 0x00019000ff207b82 */ /* 0x000ee20000000a00 */
[----:B0-----:R-:W-:Y:S01]  /*56c0*/  SHF.R.U32.HI R4, RZ, R6, R17 ;  /* 0x00000006ff047219 */ /* 0x001fe20000011611 */
[----:B--2---:R-:W-:Y:S01]  /*56d0*/  IMAD.MOV R27, RZ, RZ, -R27 ;  /* 0x000000ffff1b7224 */ /* 0x004fe200078e0a1b */
[----:B------:R-:W-:Y:S01]  /*56e0*/  IADD3 R15, P0, RZ, -R22, RZ ;  /* 0x80000016ff0f7210 */ /* 0x000fe20007f1e0ff */
[----:B------:R-:W-:Y:S01]  /*56f0*/  ULDC UR6, c[0x0][0x154] ;  /* 0x0000550000067ab9 */ /* 0x000fe20000000800 */
[----:B------:R-:W-:Y:S02]  /*5700*/  IMAD.MOV.U32 R17, RZ, RZ, 0x1 ;  /* 0x00000001ff117424 */ /* 0x000fe400078e00ff */
[----:B------:R-:W-:Y:S01]  /*5710*/  IMAD R27, R29, R27, R26 ;  /* 0x0000001b1d1b7224 */ /* 0x000fe200078e021a */
[----:B------:R-:W0:Y:S01]  /*5720*/  LDC R14, c[0x0][0x618] ;  /* 0x00018600ff0e7b82 */ /* 0x000e220000000800 */
[----:B------:R-:W-:-:S04]  /*5730*/  IMAD.X R5, RZ, RZ, ~R4, P0 ;  /* 0x000000ffff057224 */ /* 0x000fc800000e0e04 */
[-C--:B-1----:R-:W-:Y:S02]  /*5740*/  IMAD R6, R5, R24.reuse, RZ ;  /* 0x0000001805067224 */ /* 0x082fe400078e02ff */
[C---:B------:R-:W-:Y:S01]  /*5750*/  IMAD.WIDE.U32 R4, R15.reuse, R24, R2 ;  /* 0x000000180f047225 */ /* 0x040fe200078e0002 */
[----:B------:R-:W1:Y:S03]  /*5760*/  LDC R16, c[0x0][0x608] ;  /* 0x00018200ff107b82 */ /* 0x000e660000000800 */
[----:B------:R-:W-:Y:S01]  /*5770*/  IMAD R15, R15, R25, R6 ;  /* 0x000000190f0f7224 */ /* 0x000fe200078e0206 */
[----:B------:R-:W-:-:S03]  /*5780*/  I2FP.F32.U32 R6, R28 ;  /* 0x0000001c00067245 */ /* 0x000fc60000201000 */
[----:B------:R-:W-:Y:S01]  /*5790*/  IMAD.IADD R5, R5, 0x1, R15 ;  /* 0x0000000105057824 */ /* 0x000fe200078e020f */
[----:B------:R-:W2:Y:S01]  /*57a0*/  LDC R30, c[0x0][0x658] ;  /* 0x00019600ff1e7b82 */ /* 0x000ea20000000800 */
[----:B---3--:R-:W-:Y:S01]  /*57b0*/  ISETP.NE.U32.AND P0, PT, R32, RZ, PT ;  /* 0x000000ff2000720c */ /* 0x008fe20003f05070 */
[----:B------:R-:W-:-:S03]  /*57c0*/  IMAD.MOV.U32 R15, RZ, RZ, -0x1 ;  /* 0xffffffffff0f7424 */ /* 0x000fc600078e00ff */
[----:B------:R-:W-:-:S03]  /*57d0*/  ISETP.NE.AND.EX P0, PT, R33, RZ, PT, P0 ;  /* 0x000000ff2100720c */ /* 0x000fc60003f05300 */
[----:B------:R-:W3:Y:S01]  /*57e0*/  LDC R25, c[0x0][0x148] ;  /* 0x00005200ff197b82 */ /* 0x000ee20000000800 */
[-CC-:B0-----:R-:W-:Y:S02]  /*57f0*/  SHF.R.U64 R20, R4, R14.reuse, R5.reuse ;  /* 0x0000000e04147219 */ /* 0x181fe40000001205 */
[----:B------:R-:W-:Y:S01]  /*5800*/  SHF.R.U32.HI R5, RZ, R14, R5 ;  /* 0x0000000eff057219 */ /* 0x000fe20000011605 */
[----:B------:R-:W-:-:S04]  /*5810*/  FMUL R14, R6, UR6 ;  /* 0x00000006060e7c20 */ /* 0x000fc80008400000 */
[----:B------:R-:W0:Y:S01]  /*5820*/  LDC R26, c[0x0][0x600] ;  /* 0x00018000ff1a7b82 */ /* 0x000e220000000800 */
[----:B------:R4:W0:Y:S01]  /*5830*/  F2I.U32.TRUNC.NTZ R23, R14 ;  /* 0x0000000e00177305 */ /* 0x000822000020f000 */
[-CC-:B-1----:R-:W-:Y:S02]  /*5840*/  SHF.R.U64 R6, R20, R16.reuse, R5.reuse ;  /* 0x0000001014067219 */ /* 0x182fe40000001205 */
[----:B------:R-:W-:-:S04]  /*5850*/  SHF.R.U32.HI R5, RZ, R16, R5 ;  /* 0x00000010ff057219 */ /* 0x000fc80000011605 */
[----:B------:R-:W1:Y:S01]  /*5860*/  LDC R31, c[0x0][0x648] ;  /* 0x00019200ff1f7b82 */ /* 0x000e620000000800 */
[-CC-:B--2---:R-:W-:Y:S02]  /*5870*/  SHF.R.U64 R24, R6, R30.reuse, R5.reuse ;  /* 0x0000001e06187219 */ /* 0x184fe40000001205 */
[-C--:B------:R-:W-:Y:S02]  /*5880*/  SHF.L.U32 R15, R15, R30.reuse, RZ ;  /* 0x0000001e0f0f7219 */ /* 0x080fe400000006ff */
[-C--:B------:R-:W-:Y:S01]  /*5890*/  SHF.R.U32.HI R5, RZ, R30.reuse, R5 ;  /* 0x0000001eff057219 */ /* 0x080fe20000011605 */
[----:B------:R-:W-:Y:S01]  /*58a0*/  IMAD.MOV.U32 R4, RZ, RZ, R24 ;  /* 0x000000ffff047224 */ /* 0x000fe200078e0018 */
[----:B------:R-:W-:Y:S01]  /*58b0*/  SHF.L.U32 R30, R17, R30, RZ ;  /* 0x0000001e111e7219 */ /* 0x000fe200000006ff */
[----:B------:R-:W2:Y:S01]  /*58c0*/  LDC R34, c[0x0][0x638] ;  /* 0x00018e00ff227b82 */ /* 0x000ea20000000800 */
[----:B------:R-:W-:-:S07]  /*58d0*/  LOP3.LUT R29, RZ, R15, RZ, 0x33, !PT ;  /* 0x0000000fff1d7212 */ /* 0x000fce00078e33ff */
[----:B------:R-:W0:Y:S01]  /*58e0*/  LDC R35, c[0x0][0x610] ;  /* 0x00018400ff237b82 */ /* 0x000e220000000800 */
        /* <DEDUP_REMOVED lines=11> */
.L_x_105:
[----:B-1----:R-:W-:Y:S01]  /*59a0*/  SHF.R.U64 R4, R4, R31, R5 ;  /* 0x0000001f04047219 */ /* 0x002fe20000001205 */
[----:B0-----:R-:W-:Y:S01]  /*59b0*/  VIADD R17, R26, 0xffffffff ;  /* 0xffffffff1a117836 */ /* 0x001fe20000000000 */
[----:B------:R-:W-:Y:S01]  /*59c0*/  LOP3.LUT R15, R6, R29, RZ, 0xc0, !PT ;  /* 0x0000001d060f7212 */ /* 0x000fe200078ec0ff */
[----:B------:R-:W-:Y:S02]  /*59d0*/  IMAD.MOV R23, RZ, RZ, -R23 ;  /* 0x000000ffff177224 */ /* 0x000fe400078e0a17 */
[----:B------:R-:W-:Y:S02]  /*59e0*/  IMAD.MOV R5, RZ, RZ, -R4 ;  /* 0x000000ffff057224 */ /* 0x000fe400078e0a04 */
[----:B------:R-:W-:Y:S01]  /*59f0*/  IMAD R6, R30, R4, R15 ;  /* 0x000000041e067224 */ /* 0x000fe200078e020f */
[----:B------:R-:W-:Y:S01]  /*5a00*/  LOP3.LUT R15, R20, R17, RZ, 0xc0, !PT ;  /* 0x00000011140f7212 */ /* 0x000fe200078ec0ff */
[----:B---3--:R-:W-:Y:S02]  /*5a10*/  @P4 IMAD R27, R25, R23, R28 ;  /* 0x00000017191b4224 */ /* 0x008fe400078e021c */
[----:B--2---:R-:W-:-:S02]  /*5a20*/  IMAD R4, R5, R34, R24 ;  /* 0x0000002205047224 */ /* 0x004fc400078e0218 */
[----:B------:R-:W-:Y:S02]  /*5a30*/  IMAD R6, R6, R35, R27 ;  /* 0x0000002306067224 */ /* 0x000fe400078e021b */
[----:B------:R-:W-:Y:S02]  /*5a40*/  IMAD R5, R4, R26, R15 ;  /* 0x0000001a04057224 */ /* 0x000fe400078e020f */
[----:B------:R-:W-:-:S03]  /*5a50*/  IMAD.MOV.U32 R14, RZ, RZ, 0x1 ;  /* 0x00000001ff0e7424 */ /* 0x000fc600078e00ff */
[----:B------:R-:W-:Y:S02]  /*5a60*/  SEL R4, R5, R6, !P4 ;  /* 0x0000000605047207 */ /* 0x000fe40006000000 */
[----:B------:R-:W-:Y:S01]  /*5a70*/  SEL R6, R6, R5, !P4 ;  /* 0x0000000506067207 */ /* 0x000fe20006000000 */
[----:B------:R-:W-:-:S07]  /*5a80*/  IMAD.MOV.U32 R5, RZ, RZ, R22 ;  /* 0x000000ffff057224 */ /* 0x000fce00078e0016 */
.L_x_103:
[----:B------:R-:W-:Y:S02]  /*5a90*/  LOP3.LUT P0, RZ, R14, 0xff, RZ, 0xc0, !PT ;  /* 0x000000ff0eff7812 */ /* 0x000fe4000780c0ff */
[----:B------:R-:W-:-:S11]  /*5aa0*/  LOP3.LUT R87, R87, 0x1, RZ, 0x3c, !PT ;  /* 0x0000000157577812 */ /* 0x000fd600078e3cff */
[----:B------:R-:W-:Y:S05]  /*5ab0*/  @P0 BRA `(.L_x_106) ;  /* 0xffffffc000140947 */ /* 0x000fea000383ffff */
[----:B------:R-:W-:Y:S05]  /*5ac0*/  EXIT ;  /* 0x000000000000794d */ /* 0x000fea0003800000 */
.L_x_14:
[----:B------:R-:W-:-:S08]  /*5ad0*/  ISETP.NE.AND P0, PT, R20, RZ, PT ;  /* 0x000000ff1400720c */ /* 0x000fd00003f05270 */
[----:B-----5:R-:W0:-:S00]  /*5ae0*/  USETMAXREG.DEALLOC.CTAPOOL 0x28 ;  /* 0x00000028000079c8 */ /* 0x020e0000080e0500 */
[----:B------:R-:W-:Y:S05]  /*5af0*/  @P0 EXIT ;  /* 0x000000000000094d */ /* 0x000fea0003800000 */
[----:B0-----:R-:W-:Y:S01]  /*5b00*/  LOP3.LUT P0, RZ, R16, 0xff, RZ, 0xc0, !PT ;  /* 0x000000ff10ff7812 */ /* 0x001fe2000780c0ff */
[----:B------:R-:W-:Y:S02]  /*5b10*/  IMAD.MOV.U32 R13, RZ, RZ, 0x1 ;  /* 0x00000001ff0d7424 */ /* 0x000fe400078e00ff */
[----:B------:R-:W-:-:S10]  /*5b20*/  IMAD.MOV.U32 R12, RZ, RZ, RZ ;  /* 0x000000ffff0c7224 */ /* 0x000fd400078e00ff */
[----:B------:R-:W-:Y:S05]  /*5b30*/  @!P0 BRA `(.L_x_107) ;  /* 0x0000000c00008947 */ /* 0x000fea0003800000 */
[----:B------:R-:W-:Y:S01]  /*5b40*/  LOP3.LUT P0, RZ, R11, 0x1f, RZ, 0xc0, !PT ;  /* 0x0000001f0bff7812 */ /* 0x000fe2000780c0ff */
[----:B------:R-:W-:Y:S01]  /*5b50*/  ULDC UR5, c[0x0][0x658] ;  /* 0x0001960000057ab9 */ /* 0x000fe20000000800 */
[----:B------:R-:W-:Y:S01]  /*5b60*/  UMOV UR6, 0xffffffff ;  /* 0xffffffff00067882 */ /* 0x000fe20000000000 */
[----:B------:R-:W-:Y:S01]  /*5b70*/  BSSY B0, `(.L_x_107) ;  /* 0x00000bc000007945 */ /* 0x000fe20003800000 */
[----:B------:R-:W-:Y:S01]  /*5b80*/  USHF.L.U32 UR6, UR6, UR5, URZ ;  /* 0x0000000506067299 */ /* 0x000fe2000800063f */
[C---:B------:R-:W-:Y:S01]  /*5b90*/  ISETP.NE.AND P2, PT, R10.reuse, RZ, PT ;  /* 0x000000ff0a00720c */ /* 0x040fe20003f45270 */
[----:B------:R-:W-:Y:S01]  /*5ba0*/  IMAD.MOV.U32 R15, RZ, RZ, 0x1 ;  /* 0x00000001ff0f7424 */ /* 0x000fe200078e00ff */
[----:B------:R-:W-:Y:S01]  /*5bb0*/  ISETP.NE.OR P0, PT, R10, RZ, !P0 ;  /* 0x000000ff0a00720c */ /* 0x000fe20004705670 */
[----:B------:R-:W-:Y:S01]  /*5bc0*/  IMAD.MOV.U32 R13, RZ, RZ, 0x1 ;  /* 0x00000001ff0d7424 */ /* 0x000fe200078e00ff */
[----:B------:R-:W-:Y:S01]  /*5bd0*/  LOP3.LUT R14, R7, 0x2, RZ, 0xfc, !PT ;  /* 0x00000002070e7812 */ /* 0x000fe200078efcff */
[----:B------:R-:W-:Y:S01]  /*5be0*/  IMAD.MOV.U32 R12, RZ, RZ, RZ ;  /* 0x000000ffff0c7224 */ /* 0x000fe200078e00ff */
[----:B------:R-:W-:Y:S01]  /*5bf0*/  ULDC UR4, c[0x0][0x600] ;  /* 0x0001800000047ab9 */ /* 0x000fe20000000800 */
[----:B------:R-:W-:Y:S01]  /*5c00*/  UMOV UR7, 0x1 ;  /* 0x0000000100077882 */ /* 0x000fe20000000000 */
[----:B------:R-:W-:-:S02]  /*5c10*/  UIADD3 UR22, UR13, 0x1, URZ ;  /* 0x000000010d167890 */ /* 0x000fc4000fffe03f */
[----:B------:R-:W-:Y:S02]  /*5c20*/  UIADD3 UR16, UR4, -0x1, URZ ;  /* 0xffffffff04107890 */ /* 0x000fe4000fffe03f */
[----:B------:R-:W-:Y:S02]  /*5c30*/  USHF.L.U32 UR18, UR7, UR5, URZ ;  /* 0x0000000507127299 */ /* 0x000fe4000800063f */
[----:B------:R-:W-:Y:S01]  /*5c40*/  ULOP3.LUT UR17, URZ, UR6, URZ, 0x33, !UPT ;  /* 0x000000063f117292 */ /* 0x000fe2000f8e333f */
[----:B------:R-:W-:-:S11]  /*5c50*/  ULDC.64 UR20, c[0x0][0x198] ;  /* 0x0000660000147ab9 */ /* 0x000fd60000000a00 */
.L_x_119:
[----:B------:R-:W-:-:S03]  /*5c60*/  UMOV UR4, 0xffffffff ;  /* 0xffffffff00047882 */ /* 0x000fc60000000000 */
[----:B------:R-:W-:Y:S05]  /*5c70*/  BRA.DIV UR4, `(.L_x_108) ;  /* 0x0000002e04207947 */ /* 0x000fea000b800000 */
[----:B------:R-:W-:-:S13]  /*5c80*/  ELECT P1, URZ, PT ;  /* 0x00000000003f782f */ /* 0x000fda0003820000 */
.L_x_184:
[----:B------:R-:W0:Y:S01]  /*5c90*/  LDC R10, c[0x0][0x28c] ;  /* 0x0000a300ff0a7b82 */ /* 0x000e220000000800 */
[----:B------:R-:W-:Y:S01]  /*5ca0*/  BSSY B1, `(.L_x_109) ;  /* 0x0000035000017945 */ /* 0x000fe20003800000 */
[----:B0-----:R-:W-:-:S13]  /*5cb0*/  ISETP.LT.OR P1, PT, R10, 0x1, !P1 ;  /* 0x000000010a00780c */ /* 0x001fda0004f21670 */
[----:B------:R-:W-:Y:S05]  /*5cc0*/  @P1 BRA `(.L_x_110) ;  /* 0x0000000000c81947 */ /* 0x000fea0003800000 */
[----:B------:R-:W-:Y:S02]  /*5cd0*/  IMAD.SHL.U32 R16, R4, 0x40, RZ ;  /* 0x0000004004107824 */ /* 0x000fe400078e00ff */
[----:B------:R-:W-:Y:S02]  /*5ce0*/  IMAD.SHL.U32 R17, R6, 0x40, RZ ;  /* 0x0000004006117824 */ /* 0x000fe400078e00ff */
[----:B------:R-:W-:Y:S02]  /*5cf0*/  IMAD.MOV.U32 R18, RZ, RZ, RZ ;  /* 0x000000ffff127224 */ /* 0x000fe400078e00ff */
[----:B------:R-:W-:Y:S02]  /*5d00*/  IMAD.U32 R20, RZ, RZ, UR22 ;  /* 0x00000016ff147e24 */ /* 0x000fe4000f8e00ff */
[----:B------:R-:W-:Y:S02]  /*5d10*/  IMAD.MOV.U32 R4, RZ, RZ, R13 ;  /* 0x000000ffff047224 */ /* 0x000fe400078e000d */
[----:B------:R-:W-:-:S07]  /*5d20*/  IMAD.MOV.U32 R6, RZ, RZ, R12 ;  /* 0x000000ffff067224 */ /* 0x000fce00078e000c */
.L_x_114:
[----:B------:R-:W0:Y:S01]  /*5d30*/  S2R R11, SR_CgaCtaId ;  /* 0x00000000000b7919 */ /* 0x000e220000008800 */
[----:B------:R-:W-:-:S04]  /*5d40*/  MOV R10, 0x400 ;  /* 0x00000400000a7802 */ /* 0x000fc80000000f00 */
[----:B0-----:R-:W-:Y:S02]  /*5d50*/  LEA R21, R11, R10, 0x18 ;  /* 0x0000000a0b157211 */ /* 0x001fe400078ec0ff */
[----:B------:R-:W-:Y:S01]  /*5d60*/  SHF.L.U32 R10, R4, 0x1f, RZ ;  /* 0x0000001f040a7819 */ /* 0x000fe200000006ff */
[----:B------:R-:W0:Y:S02]  /*5d70*/  @!P2 LDC R11, c[0x0][0x500] ;  /* 0x00014000ff0bab82 */ /* 0x000e240000000800 */
[----:B------:R-:W-:-:S04]  /*5d80*/  IMAD R19, R6, 0x8, R21 ;  /* 0x0000000806137824 */ /* 0x000fc800078e0215 */
[----:B------:R-:W1:Y:S02]  /*5d90*/  SYNCS.PHASECHK.TRANS64.TRYWAIT P1, [R19+URZ+0x1c0], R10 ;  /* 0x0001c00a130075a7 */ /* 0x000e64000802017f */
[----:B-1----:R-:W-:Y:S05]  /*5da0*/  @!P1 BRA `(.L_x_111) ;  /* 0x0000002800f49947 */ /* 0x002fea0003800000 */
.L_x_185:
[----:B-1----:R-:W-:Y:S01]  /*5db0*/  PRMT R10, R14, 0x9910, RZ ;  /* 0x000099100e0a7816 */ /* 0x002fe200000000ff */
[----:B0-----:R0:W-:Y:S03]  /*5dc0*/  @!P2 SYNCS.ARRIVE.TRANS64 RZ, [R19+URZ], R11 ;  /* 0x0000000b13ffa9a7 */ /* 0x0011e6000800003f */
[----:B------:R-:W-:-:S13]  /*5dd0*/  ISETP.NE.AND P1, PT, R10, 0x2, PT ;  /* 0x000000020a00780c */ /* 0x000fda0003f25270 */
[----:B0-----:R-:W-:Y:S05]  /*5de0*/  @P1 BRA `(.L_x_112) ;  /* 0x0000000000041947 */ /* 0x001fea0003800000 */
[----:B------:R-:W-:Y:S01]  /*5df0*/  BPT.TRAP 0x1 ;  /* 0x000000040000795c */ /* 0x000fe20000300000 */
.L_x_112:
[----:B------:R-:W-:Y:S05]  /*5e00*/  @P0 BRA `(.L_x_113) ;  /* 0x0000000000040947 */ /* 0x000fea0003800000 */
[----:B------:R-:W-:Y:S01]  /*5e10*/  BPT.TRAP 0x1 ;  /* 0x000000040000795c */ /* 0x000fe20000300000 */
.L_x_113:
[----:B------:R-:W-:Y:S01]  /*5e20*/  IMAD R21, R6, 0x800, R21 ;  /* 0x0000080006157824 */ /* 0x000fe200078e0215 */
[----:B------:R-:W-:Y:S01]  /*5e30*/  R2UR UR9, R19 ;  /* 0x00000000130972ca */ /* 0x000fe200000e0000 */
[----:B------:R-:W-:Y:S01]  /*5e40*/  VIADD R20, R20, 0xffffffff ;  /* 0xffffffff14147836 */ /* 0x000fe20000000000 */
[----:B------:R-:W-:Y:S01]  /*5e50*/  UIADD3 UR4, UP0, UR20, 0xf0, URZ ;  /* 0x000000f014047890 */ /* 0x000fe2000ff1e03f */
[----:B------:R-:W-:Y:S01]  /*5e60*/  R2UR UR11, R17 ;  /* 0x00000000110b72ca */ /* 0x000fe200000e0000 */
[----:B------:R-:W-:Y:S01]  /*5e70*/  UIADD3 UR24, UP1, UR20, 0x1f0, URZ ;  /* 0x000001f014187890 */ /* 0x000fe2000ff3e03f */
[----:B------:R-:W-:Y:S01]  /*5e80*/  R2UR UR8, R21 ;  /* 0x00000000150872ca */ /* 0x000fe200000e0000 */
[----:B------:R-:W-:Y:S01]  /*5e90*/  UIADD3.X UR5, URZ, UR21, URZ, UP0, !UPT ;  /* 0x000000153f057290 */ /* 0x000fe200087fe43f */
[----:B------:R-:W-:Y:S01]  /*5ea0*/  R2UR UR10, R18 ;  /* 0x00000000120a72ca */ /* 0x000fe200000e0000 */
[----:B------:R-:W-:Y:S01]  /*5eb0*/  VIADD R6, R6, 0x1 ;  /* 0x0000000106067836 */ /* 0x000fe20000000000 */
[----:B------:R-:W-:Y:S01]  /*5ec0*/  R2UR UR12, R5 ;  /* 0x00000000050c72ca */ /* 0x000fe200000e0000 */
[----:B------:R-:W-:Y:S01]  /*5ed0*/  UIADD3.X UR25, URZ, UR21, URZ, UP1, !UPT ;  /* 0x000000153f197290 */ /* 0x000fe20008ffe43f */
[----:B------:R-:W-:Y:S01]  /*5ee0*/  R2UR UR19, R16 ;  /* 0x00000000101372ca */ /* 0x000fe200000e0000 */
[----:B------:R-:W-:Y:S01]  /*5ef0*/  UMOV UR6, 0x0 ;  /* 0x0000000000067882 */ /* 0x000fe20000000000 */
[----:B------:R-:W-:Y:S01]  /*5f00*/  ISETP.GT.AND P3, PT, R20, 0x1, PT ;  /* 0x000000011400780c */ /* 0x000fe20003f64270 */
[----:B------:R-:W-:Y:S01]  /*5f10*/  UMOV UR7, 0x10000000 ;  /* 0x1000000000077882 */ /* 0x000fe20000000000 */
[----:B------:R-:W-:Y:S01]  /*5f20*/  ISETP.NE.AND P1, PT, R6, 0x38, PT ;  /* 0x000000380600780c */ /* 0x000fe20003f25270 */
[----:B------:R-:W-:-:S02]  /*5f30*/  VIADD R18, R18, 0x20 ;  /* 0x0000002012127836 */ /* 0x000fc40000000000 */
[----:B------:R-:W-:Y:S01]  /*5f40*/  UIADD3 UR14, UR8, 0x480, URZ ;  /* 0x00000480080e7890 */ /* 0x000fe2000fffe03f */
[----:B------:R-:W-:Y:S01]  /*5f50*/  SEL R11, RZ, 0x1, P1 ;  /* 0x00000001ff0b7807 */ /* 0x000fe20000800000 */
[----:B------:R-:W-:Y:S01]  /*5f60*/  UIADD3 UR15, UR8, 0x1c480, URZ ;  /* 0x0001c480080f7890 */ /* 0x000fe2000fffe03f */
[----:B------:R-:W-:Y:S02]  /*5f70*/  SEL R6, R6, RZ, P1 ;  /* 0x000000ff06067207 */ /* 0x000fe40000800000 */
[----:B------:R-:W-:Y:S02]  /*5f80*/  LOP3.LUT R4, R4, R11, RZ, 0x3c, !PT ;  /* 0x0000000b04047212 */ /* 0x000fe400078e3cff */
[----:B------:R-:W-:Y:S02]  /*5f90*/  UMOV UR8, UR14 ;  /* 0x0000000e00087c82 */ /* 0x000fe40008000000 */
[----:B------:R0:W-:Y:S02]  /*5fa0*/  UTMALDG.3D [UR8], [UR4], desc[UR6] ;  /* 0x00000608040075b4 */ /* 0x0001e40008011000 */
[----:B0-----:R-:W-:Y:S01]  /*5fb0*/  UMOV UR8, UR15 ;  /* 0x0000000f00087c82 */ /* 0x001fe20008000000 */
[----:B------:R-:W-:-:S02]  /*5fc0*/  UMOV UR11, UR19 ;  /* 0x00000013000b7c82 */ /* 0x000fc40008000000 */
[----:B------:R0:W-:Y:S02]  /*5fd0*/  UTMALDG.3D [UR8], [UR24], desc[UR6] ;  /* 0x00000608180075b4 */ /* 0x0001e40008011000 */
[----:B0-----:R-:W-:Y:S05]  /*5fe0*/  @P3 BRA `(.L_x_114) ;  /* 0xfffffffc00503947 */ /* 0x001fea000383ffff */
.L_x_110:
[----:B------:R-:W-:Y:S05]  /*5ff0*/  BSYNC B1 ;  /* 0x0000000000017941 */ /* 0x000fea0003800000 */
.L_x_109:
[----:B------:R-:W-:Y:S01]  /*6000*/  LOP3.LUT P5, RZ, R15, 0xff, RZ, 0xc0, !PT ;  /* 0x000000ff0fff7812 */ /* 0x000fe200078ac0ff */
[----:B------:R-:W-:Y:S01]  /*6010*/  VIADD R11, R12, UR13 ;  /* 0x0000000d0c0b7c36 */ /* 0x000fe20008000000 */
[----:B------:R-:W-:Y:S01]  /*6020*/  ULDC.64 UR4, c[0x0][0x650] ;  /* 0x0001940000047ab9 */ /* 0x000fe20000000a00 */
[----:B------:R-:W-:Y:S01]  /*6030*/  IMAD.U32 R6, RZ, RZ, UR13 ;  /* 0x0000000dff067e24 */ /* 0x000fe2000f8e00ff */
[----:B------:R-:W-:Y:S01]  /*6040*/  UISETP.GE.U32.AND UP0, UPT, UR13, 0x38, UPT ;  /* 0x000000380d00788c */ /* 0x000fe2000bf06070 */
[----:B------:R-:W-:Y:S01]  /*6050*/  BSSY B1, `(.L_x_115) ;  /* 0x000006b000017945 */ /* 0x000fe20003800000 */
[----:B------:R-:W-:Y:S02]  /*6060*/  ISETP.GT.U32.AND P1, PT, R11, 0x37, PT ;  /* 0x000000370b00780c */ /* 0x000fe40003f24070 */
[----:B------:R-:W-:Y:S02]  /*6070*/  PRMT R10, RZ, 0x7610, R10 ;  /* 0x00007610ff0a7816 */ /* 0x000fe4000000000a */
[----:B------:R-:W-:-:S02]  /*6080*/  ISETP.LT.U32.AND P1, PT, R6, 0x38, P1 ;  /* 0x000000380600780c */ /* 0x000fc40000f21070 */
[----:B------:R-:W-:Y:S01]  /*6090*/  PLOP3.LUT P3, PT, PT, PT, UP0, 0x80, 0x0 ;  /* 0x000000000000781c */ /* 0x000fe20003f6f008 */
[----:B------:R-:W0:Y:S01]  /*60a0*/  @P5 S2R R5, SR_CgaCtaId ;  /* 0x0000000000055919 */ /* 0x000e220000008800 */
[----:B------:R-:W-:Y:S02]  /*60b0*/  @P5 MOV R4, 0x400 ;  /* 0x0000040000045802 */ /* 0x000fe40000000f00 */
[----:B------:R-:W-:Y:S02]  /*60c0*/  SEL R6, RZ, 0x1, !P1 ;  /* 0x00000001ff067807 */ /* 0x000fe40004800000 */
[----:B------:R-:W-:Y:S02]  /*60d0*/  PRMT R15, RZ, 0x7610, R15 ;  /* 0x00007610ff0f7816 */ /* 0x000fe4000000000f */
[----:B------:R-:W-:Y:S01]  /*60e0*/  LOP3.LUT R13, R13, R6, RZ, 0x3c, !PT ;  /* 0x000000060d0d7212 */ /* 0x000fe200078e3cff */
[----:B------:R-:W-:Y:S01]  /*60f0*/  IMAD.MOV.U32 R6, RZ, RZ, -0x1 ;  /* 0xffffffffff067424 */ /* 0x000fe200078e00ff */
[----:B0-----:R-:W-:-:S04]  /*6100*/  @P5 LEA R4, R5, R4, 0x18 ;  /* 0x0000000405045211 */ /* 0x001fc800078ec0ff */
[----:B------:R0:W-:Y:S01]  /*6110*/  @P5 SYNCS.ARRIVE.TRANS64.A1T0 RZ, [R4+URZ+0x3b8], RZ ;  /* 0x0003b8ff04ff59a7 */ /* 0x0001e2000810003f */
[----:B------:R-:W-:-:S04]  /*6120*/  IADD3 R2, P5, R2, R8, RZ ;  /* 0x0000000802027210 */ /* 0x000fc80007fbe0ff */
[----:B------:R-:W-:Y:S01]  /*6130*/  ISETP.GE.U32.AND P1, PT, R2, UR4, PT ;  /* 0x0000000402007c0c */ /* 0x000fe2000bf26070 */
[----:B------:R-:W-:Y:S01]  /*6140*/  IMAD.X R3, R3, 0x1, R0, P5 ;  /* 0x0000000103037824 */ /* 0x000fe200028e0600 */
[----:B0-----:R-:W-:-:S04]  /*6150*/  SHF.R.U32.HI R4, RZ, 0x3, R11 ;  /* 0x00000003ff047819 */ /* 0x001fc8000001160b */
[----:B------:R-:W-:Y:S01]  /*6160*/  ISETP.GE.U32.AND.EX P1, PT, R3, UR5, PT, P1 ;  /* 0x0000000503007c0c */ /* 0x000fe2000bf26110 */
[----:B------:R-:W-:-:S04]  /*6170*/  IMAD.WIDE.U32 R4, R4, 0x24924925, RZ ;  /* 0x2492492504047825 */ /* 0x000fc800078e00ff */
[----:B------:R-:W-:Y:S01]  /*6180*/  IMAD R12, R5, -0x38, R11 ;  /* 0xffffffc8050c7824 */ /* 0x000fe200078e020b */
[----:B------:R-:W-:Y:S01]  /*6190*/  @P3 LOP3.LUT R13, R13, 0x1, R5, 0x78, !PT ;  /* 0x000000010d0d3812 */ /* 0x000fe200078e7805 */
[----:B------:R-:W-:Y:S02]  /*61a0*/  IMAD.MOV.U32 R4, RZ, RZ, -0x1 ;  /* 0xffffffffff047424 */ /* 0x000fe400078e00ff */
[----:B------:R-:W-:-:S04]  /*61b0*/  IMAD.MOV.U32 R5, RZ, RZ, -0x1 ;  /* 0xffffffffff057424 */ /* 0x000fc800078e00ff */
[----:B------:R-:W-:Y:S05]  /*61c0*/  @P1 BRA `(.L_x_116) ;  /* 0x00000004004c1947 */ /* 0x000fea0003800000 */
[----:B------:R-:W0:Y:S01]  /*61d0*/  S2R R17, SR_CTAID.X ;  /* 0x0000000000117919 */ /* 0x000e220000002500 */
[----:B------:R-:W-:Y:S01]  /*61e0*/  ULDC.64 UR4, c[0x0][0x628] ;  /* 0x00018a0000047ab9 */ /* 0x000fe20000000a00 */
[----:B------:R-:W1:Y:S01]  /*61f0*/  LDC R18, c[0x0][0x144] ;  /* 0x00005100ff127b82 */ /* 0x000e620000000800 */
[----:B------:R-:W-:Y:S01]  /*6200*/  ISETP.NE.U32.AND P1, PT, RZ, UR4, PT ;  /* 0x00000004ff007c0c */ /* 0x000fe2000bf25070 */
[----:B------:R-:W2:Y:S01]  /*6210*/  S2R R6, SR_CTAID.Y ;  /* 0x0000000000067919 */ /* 0x000ea20000002600 */
[----:B------:R-:W-:Y:S01]  /*6220*/  ULDC UR6, c[0x0][0x150] ;  /* 0x0000540000067ab9 */ /* 0x000fe20000000800 */
[----:B------:R-:W-:Y:S01]  /*6230*/  ULDC UR7, c[0x0][0x630] ;  /* 0x00018c0000077ab9 */ /* 0x000fe20000000800 */
[----:B------:R-:W-:Y:S01]  /*6240*/  ISETP.NE.AND.EX P1, PT, RZ, UR5, PT, P1 ;  /* 0x00000005ff007c0c */ /* 0x000fe2000bf25310 */
[----:B------:R-:W-:Y:S01]  /*6250*/  IMAD.MOV.U32 R4, RZ, RZ, R2 ;  /* 0x000000ffff047224 */ /* 0x000fe200078e0002 */
[----:B0-----:R-:W-:-:S05]  /*6260*/  I2FP.F32.U32 R5, R17 ;  /* 0x0000001100057245 */ /* 0x001fca0000201000 */
[----:B------:R-:W-:Y:S01]  /*6270*/  FMUL R20, R5, UR6 ;  /* 0x0000000605147c20 */ /* 0x000fe20008400000 */
[----:B------:R-:W-:-:S05]  /*6280*/  IMAD.MOV.U32 R5, RZ, RZ, R3 ;  /* 0x000000ffff057224 */ /* 0x000fca00078e0003 */
[----:B--2---:R-:W-:Y:S05]  /*6290*/  @!P1 BRA `(.L_x_117) ;  /* 0x0000000000289947 */ /* 0x004fea0003800000 */
[----:B------:R-:W-:Y:S02]  /*62a0*/  ULDC UR6, c[0x0][0x634] ;  /* 0x00018d0000067ab9 */ /* 0x000fe40000000800 */
[----:B------:R-:W-:-:S05]  /*62b0*/  IADD3 R5, P1, R2, UR6, RZ ;  /* 0x0000000602057c10 */ /* 0x000fca000ff3e0ff */
[----:B------:R-:W-:-:S04]  /*62c0*/  IMAD.X R19, RZ, RZ, R3, P1 ;  /* 0x000000ffff137224 */ /* 0x000fc800008e0603 */
[----:B------:R-:W-:-:S04]  /*62d0*/  IMAD.WIDE.U32 R10, R19, UR4, RZ ;  /* 0x00000004130a7c25 */ /* 0x000fc8000f8e00ff */
[----:B------:R-:W-:-:S04]  /*62e0*/  IMAD.WIDE.U32 R10, P1, R5, UR5, R10 ;  /* 0x00000005050a7c25 */ /* 0x000fc8000f82000a */
[----:B------:R-:W-:-:S04]  /*62f0*/  IMAD.WIDE.U32 R4, R5, UR4, RZ ;  /* 0x0000000405047c25 */ /* 0x000fc8000f8e00ff */
[----:B------:R-:W-:Y:S01]  /*6300*/  IMAD.MOV.U32 R4, RZ, RZ, R11 ;  /* 0x000000ffff047224 */ /* 0x000fe200078e000b */
[----:B------:R-:W-:Y:S01]  /*6310*/  IADD3 RZ, P3, R5, R10, RZ ;  /* 0x0000000a05ff7210 */ /* 0x000fe20007f7e0ff */
[----:B------:R-:W-:-:S04]  /*6320*/  IMAD.X R5, RZ, RZ, RZ, P1 ;  /* 0x000000ffff057224 */ /* 0x000fc800008e06ff */
[----:B------:R-:W-:-:S08]  /*6330*/  IMAD.WIDE.U32.X R4, R19, UR5, R4, P3 ;  /* 0x0000000513047c25 */ /* 0x000fd000098e0404 */
.L_x_117:
[--C-:B------:R-:W-:Y:S01]  /*6340*/  SHF.R.U64 R16, R4, UR7, R5.reuse ;  /* 0x0000000704107c19 */ /* 0x100fe20008001205 */
[----:B------:R-:W0:Y:S01]  /*6350*/  F2I.U32.TRUNC.NTZ R20, R20 ;  /* 0x0000001400147305 */ /* 0x000e22000020f000 */
[----:B------:R-:W-:Y:S01]  /*6360*/  SHF.R.U32.HI R4, RZ, UR7, R5 ;  /* 0x00000007ff047c19 */ /* 0x000fe20008011605 */
[----:B------:R-:W-:Y:S01]  /*6370*/  ULDC.64 UR4, c[0x0][0x620] ;  /* 0x0001880000047ab9 */ /* 0x000fe20000000a00 */
[----:B------:R-:W-:Y:S01]  /*6380*/  IADD3 R11, P1, RZ, -R16, RZ ;  /* 0x80000010ff0b7210 */ /* 0x000fe20007f3e0ff */
[----:B------:R-:W-:Y:S01]  /*6390*/  ULDC.64 UR6, c[0x0][0x640] ;  /* 0x0001900000067ab9 */ /* 0x000fe20000000a00 */
[----:B------:R-:W2:Y:S03]  /*63a0*/  LDC R21, c[0x0][0x148] ;  /* 0x00005200ff157b82 */ /* 0x000ea60000000800 */
[----:B------:R-:W-:Y:S01]  /*63b0*/  IMAD.X R4, RZ, RZ, ~R4, P1 ;  /* 0x000000ffff047224 */ /* 0x000fe200008e0e04 */
[----:B------:R-:W-:-:S03]  /*63c0*/  ISETP.NE.U32.AND P1, PT, RZ, UR6, PT ;  /* 0x00000006ff007c0c */ /* 0x000fc6000bf25070 */
[----:B------:R-:W-:Y:S01]  /*63d0*/  IMAD R10, R4, UR4, RZ ;  /* 0x00000004040a7c24 */ /* 0x000fe2000f8e02ff */
[----:B------:R-:W-:Y:S01]  /*63e0*/  ISETP.NE.AND.EX P1, PT, RZ, UR7, PT, P1 ;  /* 0x00000007ff007c0c */ /* 0x000fe2000bf25310 */
[----:B------:R-:W-:Y:S01]  /*63f0*/  IMAD.WIDE.U32 R4, R11, UR4, R2 ;  /* 0x000000040b047c25 */ /* 0x000fe2000f8e0002 */
[----:B------:R-:W-:-:S03]  /*6400*/  ULDC UR4, c[0x0][0x618] ;  /* 0x0001860000047ab9 */ /* 0x000fc60000000800 */
[----:B------:R-:W-:Y:S01]  /*6410*/  IMAD R11, R11, UR5, R10 ;  /* 0x000000050b0b7c24 */ /* 0x000fe2000f8e020a */
[----:B------:R-:W-:Y:S01]  /*6420*/  ULDC UR5, c[0x0][0x154] ;  /* 0x0000550000057ab9 */ /* 0x000fe20000000800 */
[----:B0-----:R-:W-:Y:S02]  /*6430*/  IMAD.MOV R10, RZ, RZ, -R20 ;  /* 0x000000ffff0a7224 */ /* 0x001fe400078e0a14 */
[----:B------:R-:W-:Y:S02]  /*6440*/  IMAD.IADD R5, R5, 0x1, R11 ;  /* 0x0000000105057824 */ /* 0x000fe400078e020b */
[----:B-1----:R-:W-:Y:S01]  /*6450*/  IMAD R17, R18, R10, R17 ;  /* 0x0000000a12117224 */ /* 0x002fe200078e0211 */
[----:B------:R-:W-:Y:S02]  /*6460*/  I2FP.F32.U32 R10, R6 ;  /* 0x00000006000a7245 */ /* 0x000fe40000201000 */
[--C-:B------:R-:W-:Y:S02]  /*6470*/  SHF.R.U64 R18, R4, UR4, R5.reuse ;  /* 0x0000000404127c19 */ /* 0x100fe40008001205 */
[----:B------:R-:W-:Y:S01]  /*6480*/  SHF.R.U32.HI R5, RZ, UR4, R5 ;  /* 0x00000004ff057c19 */ /* 0x000fe20008011605 */
[----:B------:R-:W-:Y:S01]  /*6490*/  FMUL R10, R10, UR5 ;  /* 0x000000050a0a7c20 */ /* 0x000fe20008400000 */
[----:B------:R-:W-:-:S02]  /*64a0*/  ULDC UR4, c[0x0][0x608] ;  /* 0x0001820000047ab9 */ /* 0x000fc40000000800 */
[--C-:B------:R-:W-:Y:S01]  /*64b0*/  SHF.R.U64 R20, R18, UR4, R5.reuse ;  /* 0x0000000412147c19 */ /* 0x100fe20008001205 */
[----:B------:R0:W1:Y:S01]  /*64c0*/  F2I.U32.TRUNC.NTZ R22, R10 ;  /* 0x0000000a00167305 */ /* 0x000062000020f000 */
[----:B------:R-:W-:Y:S01]  /*64d0*/  SHF.R.U32.HI R5, RZ, UR4, R5 ;  /* 0x00000004ff057c19 */ /* 0x000fe20008011605 */
[----:B------:R-:W-:-:S03]  /*64e0*/  ULDC UR4, c[0x0][0x658] ;  /* 0x0001960000047ab9 */ /* 0x000fc60000000800 */
[--C-:B------:R-:W-:Y:S02]  /*64f0*/  SHF.R.U64 R19, R20, UR4, R5.reuse ;  /* 0x0000000414137c19 */ /* 0x100fe40008001205 */
[----:B------:R-:W-:-:S03]  /*6500*/  SHF.R.U32.HI R23, RZ, UR4, R5 ;  /* 0x00000004ff177c19 */ /* 0x000fc60008011605 */
[----:B------:R-:W-:Y:S02]  /*6510*/  IMAD.MOV.U32 R4, RZ, RZ, R19 ;  /* 0x000000ffff047224 */ /* 0x000fe400078e0013 */
[----:B------:R-:W-:Y:S01]  /*6520*/  IMAD.MOV.U32 R5, RZ, RZ, R23 ;  /* 0x000000ffff057224 */ /* 0x000fe200078e0017 */
[----:B0-----:R-:W-:Y:S06]  /*6530*/  @!P1 BRA `(.L_x_118) ;  /* 0x0000000000289947 */ /* 0x001fec0003800000 */
        /* <DEDUP_REMOVED lines=10> */
.L_x_118:
[----:B------:R-:W-:Y:S01]  /*65e0*/  ULDC UR4, c[0x0][0x648] ;  /* 0x0001920000047ab9 */ /* 0x000fe20000000800 */
[----:B-1----:R-:W-:Y:S01]  /*65f0*/  IMAD.MOV R22, RZ, RZ, -R22 ;  /* 0x000000ffff167224 */ /* 0x002fe200078e0a16 */
[----:B------:R-:W-:Y:S01]  /*6600*/  SHF.R.U64 R5, R4, UR4, R5 ;  /* 0x0000000404057c19 */ /* 0x000fe20008001205 */
[----:B------:R-:W-:Y:S01]  /*6610*/  ULDC UR4, c[0x0][0x638] ;  /* 0x00018e0000047ab9 */ /* 0x000fe20000000800 */
[----:B------:R-:W-:Y:S01]  /*6620*/  LOP3.LUT R4, R20, UR17, RZ, 0xc0, !PT ;  /* 0x0000001114047c12 */ /* 0x000fe2000f8ec0ff */
[----:B--2---:R-:W-:Y:S01]  /*6630*/  @P4 IMAD R17, R21, R22, R6 ;  /* 0x0000001615114224 */ /* 0x004fe200078e0206 */
[----:B------:R-:W-:Y:S01]  /*6640*/  LOP3.LUT R18, R18, UR16, RZ, 0xc0, !PT ;  /* 0x0000001012127c12 */ /* 0x000fe2000f8ec0ff */
[----:B------:R-:W-:Y:S01]  /*6650*/  IMAD.MOV R6, RZ, RZ, -R5 ;  /* 0x000000ffff067224 */ /* 0x000fe200078e0a05 */
[----:B------:R-:W-:Y:S01]  /*6660*/  ULDC UR5, c[0x0][0x610] ;  /* 0x0001840000057ab9 */ /* 0x000fe20000000800 */
[----:B------:R-:W-:Y:S02]  /*6670*/  IMAD R4, R5, UR18, R4 ;  /* 0x0000001205047c24 */ /* 0x000fe4000f8e0204 */
[----:B------:R-:W-:Y:S01]  /*6680*/  IMAD R19, R6, UR4, R19 ;  /* 0x0000000406137c24 */ /* 0x000fe2000f8e0213 */
[----:B------:R-:W-:Y:S01]  /*6690*/  ULDC UR4, c[0x0][0x600] ;  /* 0x0001800000047ab9 */ /* 0x000fe20000000800 */
[----:B------:R-:W-:-:S02]  /*66a0*/  IMAD R17, R4, UR5, R17 ;  /* 0x0000000504117c24 */ /* 0x000fc4000f8e0211 */
[----:B------:R-:W-:Y:S02]  /*66b0*/  IMAD R6, R19, UR4, R18 ;  /* 0x0000000413067c24 */ /* 0x000fe4000f8e0212 */
[----:B------:R-:W-:Y:S02]  /*66c0*/  IMAD.MOV.U32 R10, RZ, RZ, 0x1 ;  /* 0x00000001ff0a7424 */ /* 0x000fe400078e00ff */
[----:B------:R-:W-:Y:S01]  /*66d0*/  IMAD.MOV.U32 R5, RZ, RZ, R16 ;  /* 0x000000ffff057224 */ /* 0x000fe200078e0010 */
[----:B------:R-:W-:Y:S02]  /*66e0*/  SEL R4, R6, R17, !P4 ;  /* 0x0000001106047207 */ /* 0x000fe40006000000 */
[----:B------:R-:W-:-:S07]  /*66f0*/  SEL R6, R17, R6, !P4 ;  /* 0x0000000611067207 */ /* 0x000fce0006000000 */
.L_x_116:
[----:B------:R-:W-:Y:S05]  /*6700*/  BSYNC B1 ;  /* 0x0000000000017941 */ /* 0x000fea0003800000 */
.L_x_115:
[----:B------:R-:W-:-:S13]  /*6710*/  LOP3.LUT P1, RZ, R10, 0xff, RZ, 0xc0, !PT ;  /* 0x000000ff0aff7812 */ /* 0x000fda000782c0ff */
[----:B------:R-:W-:Y:S05]  /*6720*/  @P1 BRA `(.L_x_119) ;  /* 0xfffffff4004c1947 */ /* 0x000fea000383ffff */
[----:B------:R-:W-:Y:S05]  /*6730*/  BSYNC B0 ;  /* 0x0000000000007941 */ /* 0x000fea0003800000 */
.L_x_107:
[----:B------:R-:W-:-:S03]  /*6740*/  UMOV UR4, 0xffffffff ;  /* 0xffffffff00047882 */ /* 0x000fc60000000000 */
[----:B------:R-:W-:Y:S05]  /*6750*/  BRA.DIV UR4, `(.L_x_120) ;  /* 0x00000022049c7947 */ /* 0x000fea000b800000 */
[----:B------:R-:W-:-:S13]  /*6760*/  ELECT P0, URZ, PT ;  /* 0x00000000003f782f */ /* 0x000fda0003800000 */
.L_x_188:
[----:B------:R-:W-:Y:S04]  /*6770*/  BSSY B0, `(.L_x_121) ;  /* 0x00001ff000007945 */ /* 0x000fe80003800000 */
[----:B------:R-:W-:Y:S05]  /*6780*/  @!P0 BRA `(.L_x_122) ;  /* 0x0000001c00f48947 */ /* 0x000fea0003800000 */
[----:B------:R-:W-:-:S04]  /*6790*/  LOP3.LUT R7, R7, 0x2, RZ, 0xfc, !PT ;  /* 0x0000000207077812 */ /* 0x000fc800078efcff */
[----:B------:R-:W-:-:S13]  /*67a0*/  ISETP.NE.AND P0, PT, R7, 0x3, PT ;  /* 0x000000030700780c */ /* 0x000fda0003f05270 */
[----:B------:R-:W-:Y:S05]  /*67b0*/  @!P0 BRA `(.L_x_123) ;  /* 0x0000000000048947 */ /* 0x000fea0003800000 */
[----:B------:R-:W-:Y:S01]  /*67c0*/  BPT.TRAP 0x1 ;  /* 0x000000040000795c */ /* 0x000fe20000300000 */
.L_x_123:
[----:B------:R-:W0:Y:S01]  /*67d0*/  S2R R3, SR_CgaCtaId ;  /* 0x0000000000037919 */ /* 0x000e220000008800 */
[----:B------:R-:W-:Y:S02]  /*67e0*/  MOV R0, 0x400 ;  /* 0x0000040000007802 */ /* 0x000fe40000000f00 */
[----:B------:R-:W-:Y:S02]  /*67f0*/  SHF.L.U32 R2, R13, 0x1f, RZ ;  /* 0x0000001f0d027819 */ /* 0x000fe400000006ff */
[----:B0-----:R-:W-:-:S05]  /*6800*/  LEA R3, R3, R0, 0x18 ;  /* 0x0000000003037211 */ /* 0x001fca00078ec0ff */
[----:B------:R-:W-:-:S04]  /*6810*/  VIADD R3, R3, 0x1c0 ;  /* 0x000001c003037836 */ /* 0x000fc80000000000 */
[C---:B------:R-:W-:Y:S02]  /*6820*/  IMAD R5, R12.reuse, 0x8, R3 ;  /* 0x000000080c057824 */ /* 0x040fe400078e0203 */
[----:B------:R-:W-:Y:S02]  /*6830*/  VIADD R12, R12, 0x1 ;  /* 0x000000010c0c7836 */ /* 0x000fe40000000000 */
[----:B------:R-:W0:Y:S03]  /*6840*/  SYNCS.PHASECHK.TRANS64.TRYWAIT P0, [R5+URZ], R2 ;  /* 0x00000002050075a7 */ /* 0x000e26000800017f */
[----:B------:R-:W-:-:S04]  /*6850*/  ISETP.NE.AND P1, PT, R12, 0x38, PT ;  /* 0x000000380c00780c */ /* 0x000fc80003f25270 */
[----:B------:R-:W-:Y:S02]  /*6860*/  SEL R0, RZ, 0x1, P1 ;  /* 0x00000001ff007807 */ /* 0x000fe40000800000 */
[----:B------:R-:W-:Y:S02]  /*6870*/  SEL R12, R12, RZ, P1 ;  /* 0x000000ff0c0c7207 */ /* 0x000fe40000800000 */
[----:B------:R-:W-:-:S03]  /*6880*/  LOP3.LUT R13, R13, R0, RZ, 0x3c, !PT ;  /* 0x000000000d0d7212 */ /* 0x000fc600078e3cff */
[----:B------:R-:W-:Y:S01]  /*6890*/  IMAD R7, R12, 0x8, R3 ;  /* 0x000000080c077824 */ /* 0x000fe200078e0203 */
[----:B------:R-:W-:Y:S01]  /*68a0*/  SHF.L.U32 R4, R13, 0x1f, RZ ;  /* 0x0000001f0d047819 */ /* 0x000fe200000006ff */
[----:B0-----:R-:W-:Y:S06]  /*68b0*/  @!P0 BRA `(.L_x_124) ;  /* 0x0000002000688947 */ /* 0x001fec0003800000 */
.L_x_189:
[----:B------:R-:W1:Y:S01]  /*68c0*/  SYNCS.PHASECHK.TRANS64.TRYWAIT P0, [R7+URZ], R4 ;  /* 0x00000004070075a7 */ /* 0x000e62000800017f */
[----:B------:R-:W-:-:S05]  /*68d0*/  VIADD R0, R12, 0x1 ;  /* 0x000000010c007836 */ /* 0x000fca0000000000 */
[----:B------:R-:W-:-:S04]  /*68e0*/  ISETP.NE.AND P1, PT, R0, 0x38, PT ;  /* 0x000000380000780c */ /* 0x000fc80003f25270 */
[----:B0-----:R-:W-:Y:S02]  /*68f0*/  SEL R2, RZ, 0x1, P1 ;  /* 0x00000001ff027807 */ /* 0x001fe40000800000 */
[----:B------:R-:W-:Y:S02]  /*6900*/  SEL R0, R0, RZ, P1 ;  /* 0x000000ff00007207 */ /* 0x000fe40000800000 */
[----:B------:R-:W-:-:S03]  /*6910*/  LOP3.LUT R13, R13, R2, RZ, 0x3c, !PT ;  /* 0x000000020d0d7212 */ /* 0x000fc600078e3cff */
[----:B------:R-:W-:Y:S01]  /*6920*/  IMAD R6, R0, 0x8, R3 ;  /* 0x0000000800067824 */ /* 0x000fe200078e0203 */
[----:B------:R-:W-:Y:S01]  /*6930*/  SHF.L.U32 R5, R13, 0x1f, RZ ;  /* 0x0000001f0d057819 */ /* 0x000fe200000006ff */
[----:B-1----:R-:W-:Y:S06]  /*6940*/  @!P0 BRA `(.L_x_125) ;  /* 0x0000002000588947 */ /* 0x002fec0003800000 */
.L_x_190:
[----:B------:R-:W1:Y:S01]  /*6950*/  SYNCS.PHASECHK.TRANS64.TRYWAIT P0, [R6+URZ], R5 ;  /* 0x00000005060075a7 */ /* 0x000e62000800017f */
[----:B------:R-:W-:-:S05]  /*6960*/  VIADD R0, R0, 0x1 ;  /* 0x0000000100007836 */ /* 0x000fca0000000000 */
[----:B------:R-:W-:-:S04]  /*6970*/  ISETP.NE.AND P1, PT, R0, 0x38, PT ;  /* 0x000000380000780c */ /* 0x000fc80003f25270 */
[----:B------:R-:W-:Y:S02]  /*6980*/  SEL R2, RZ, 0x1, P1 ;  /* 0x00000001ff027807 */ /* 0x000fe40000800000 */
[----:B------:R-:W-:Y:S02]  /*6990*/  SEL R0, R0, RZ, P1 ;  /* 0x000000ff00007207 */ /* 0x000fe40000800000 */
[----:B------:R-:W-:-:S03]  /*69a0*/  LOP3.LUT R13, R13, R2, RZ, 0x3c, !PT ;  /* 0x000000020d0d7212 */ /* 0x000fc600078e3cff */
[----:B0-----:R-:W-:Y:S01]  /*69b0*/  IMAD R7, R0, 0x8, R3 ;  /* 0x0000000800077824 */ /* 0x001fe200078e0203 */
[----:B------:R-:W-:Y:S01]  /*69c0*/  SHF.L.U32 R4, R13, 0x1f, RZ ;  /* 0x0000001f0d047819 */ /* 0x000fe200000006ff */
[----:B-1----:R-:W-:Y:S06]  /*69d0*/  @!P0 BRA `(.L_x_126) ;  /* 0x0000002000488947 */ /* 0x002fec0003800000 */
.L_x_191:
        /* <DEDUP_REMOVED lines=9> */
.L_x_192:
        /* <DEDUP_REMOVED lines=9> */
.L_x_193:
        /* <DEDUP_REMOVED lines=9> */
.L_x_194:
        /* <DEDUP_REMOVED lines=9> */
.L_x_195:
        /* <DEDUP_REMOVED lines=9> */
.L_x_196:
        /* <DEDUP_REMOVED lines=9> */
.L_x_197:
        /* <DEDUP_REMOVED lines=9> */
.L_x_198:
        /* <DEDUP_REMOVED lines=9> */
.L_x_199:
        /* <DEDUP_REMOVED lines=9> */
.L_x_200:
        /* <DEDUP_REMOVED lines=9> */
.L_x_201:
        /* <DEDUP_REMOVED lines=9> */
.L_x_202:
        /* <DEDUP_REMOVED lines=9> */
.L_x_203:
        /* <DEDUP_REMOVED lines=9> */
.L_x_204:
        /* <DEDUP_REMOVED lines=9> */
.L_x_205:
        /* <DEDUP_REMOVED lines=9> */
.L_x_206:
        /* <DEDUP_REMOVED lines=9> */
.L_x_207:
        /* <DEDUP_REMOVED lines=9> */
.L_x_208:
        /* <DEDUP_REMOVED lines=9> */
.L_x_209:
        /* <DEDUP_REMOVED lines=9> */
.L_x_210:
        /* <DEDUP_REMOVED lines=9> */
.L_x_211:
        /* <DEDUP_REMOVED lines=9> */
.L_x_212:
        /* <DEDUP_REMOVED lines=9> */
.L_x_213:
        /* <DEDUP_REMOVED lines=9> */
.L_x_214:
        /* <DEDUP_REMOVED lines=9> */
.L_x_215:
        /* <DEDUP_REMOVED lines=9> */
.L_x_216:
        /* <DEDUP_REMOVED lines=9> */
.L_x_217:
        /* <DEDUP_REMOVED lines=9> */
.L_x_218:
        /* <DEDUP_REMOVED lines=9> */
.L_x_219:
        /* <DEDUP_REMOVED lines=9> */
.L_x_220:
        /* <DEDUP_REMOVED lines=9> */
.L_x_221:
        /* <DEDUP_REMOVED lines=9> */
.L_x_222:
        /* <DEDUP_REMOVED lines=9> */
.L_x_223:
        /* <DEDUP_REMOVED lines=9> */
.L_x_224:
        /* <DEDUP_REMOVED lines=9> */
.L_x_225:
        /* <DEDUP_REMOVED lines=9> */
.L_x_226:
        /* <DEDUP_REMOVED lines=9> */
.L_x_227:
        /* <DEDUP_REMOVED lines=9> */
.L_x_228:
        /* <DEDUP_REMOVED lines=9> */
.L_x_229:
        /* <DEDUP_REMOVED lines=9> */
.L_x_230:
        /* <DEDUP_REMOVED lines=9> */
.L_x_231:
        /* <DEDUP_REMOVED lines=9> */
.L_x_232:
        /* <DEDUP_REMOVED lines=9> */
.L_x_233:
        /* <DEDUP_REMOVED lines=9> */
.L_x_234:
        /* <DEDUP_REMOVED lines=9> */
.L_x_235:
        /* <DEDUP_REMOVED lines=9> */
.L_x_236:
        /* <DEDUP_REMOVED lines=9> */
.L_x_237:
        /* <DEDUP_REMOVED lines=9> */
.L_x_238:
        /* <DEDUP_REMOVED lines=9> */
.L_x_239:
        /* <DEDUP_REMOVED lines=9> */
.L_x_240:
        /* <DEDUP_REMOVED lines=9> */
.L_x_241:
        /* <DEDUP_REMOVED lines=9> */
.L_x_242:
[----:B------:R-:W1:Y:S01]  /*8690*/  SYNCS.PHASECHK.TRANS64.TRYWAIT P0, [R6+URZ], R5 ;  /* 0x00000005060075a7 */ /* 0x000e62000800017f */
[----:B------:R-:W-:-:S05]  /*86a0*/  VIADD R0, R0, 0x1 ;  /* 0x0000000100007836 */ /* 0x000fca0000000000 */
[----:B------:R-:W-:-:S04]  /*86b0*/  ISETP.NE.AND P1, PT, R0, 0x38, PT ;  /* 0x000000380000780c */ /* 0x000fc80003f25270 */
[----:B------:R-:W-:Y:S02]  /*86c0*/  SEL R2, RZ, 0x1, P1 ;  /* 0x00000001ff027807 */ /* 0x000fe40000800000 */
[----:B------:R-:W-:Y:S02]  /*86d0*/  SEL R0, R0, RZ, P1 ;  /* 0x000000ff00007207 */ /* 0x000fe40000800000 */
[----:B------:R-:W-:Y:S01]  /*86e0*/  LOP3.LUT R2, R13, R2, RZ, 0x3c, !PT ;  /* 0x000000020d027212 */ /* 0x000fe200078e3cff */
[----:B-1----:R-:W-:Y:S06]  /*86f0*/  @!P0 BRA `(.L_x_178) ;  /* 0x0000001400108947 */ /* 0x002fec0003800000 */
.L_x_243:
[----:B------:R-:W-:Y:S01]  /*8700*/  IMAD R3, R0, 0x8, R3 ;  /* 0x0000000800037824 */ /* 0x000fe200078e0203 */
[----:B------:R-:W-:-:S07]  /*8710*/  SHF.L.U32 R0, R2, 0x1f, RZ ;  /* 0x0000001f02007819 */ /* 0x000fce00000006ff */
.L_x_179:
[----:B--2---:R2:W3:Y:S02]  /*8720*/  SYNCS.PHASECHK.TRANS64.TRYWAIT P0, [R3+URZ], R0 ;  /* 0x00000000030075a7 */ /* 0x0044e4000800017f */
[----:B---3--:R-:W-:Y:S05]  /*8730*/  @!P0 NANOSLEEP.SYNCS 0x989680 ;  /* 0x009896800000895d */ /* 0x008fea0003900000 */
[----:B------:R-:W3:Y:S02]  /*8740*/  @!P0 SYNCS.PHASECHK.TRANS64 P0, [R3+URZ], R0 ;  /* 0x00000000030085a7 */ /* 0x000ee4000800007f */
[----:B---3--:R-:W-:Y:S05]  /*8750*/  @!P0 BRA `(.L_x_179) ;  /* 0xfffffffc00f08947 */ /* 0x008fea000383ffff */
.L_x_122:
[----:B------:R-:W-:Y:S05]  /*8760*/  BSYNC B0 ;  /* 0x0000000000007941 */ /* 0x000fea0003800000 */
.L_x_121:
[----:B------:R-:W-:Y:S05]  /*8770*/  EXIT ;  /* 0x000000000000794d */ /* 0x000fea0003800000 */
.L_x_16:
[----:B0-----:R-:W-:-:S04]  /*8780*/  IMAD.U32 R15, RZ, RZ, UR15 ;  /* 0x0000000fff0f7e24 */ /* 0x001fc8000f8e00ff */
[----:B------:R0:W1:Y:S03]  /*8790*/  SYNCS.PHASECHK.TRANS64.TRYWAIT P0, [R15+URZ+-0x8], R14 ;  /* 0xfffff80e0f0075a7 */ /* 0x000066000800017f */
[----:B-1----:R-:W-:Y:S05]  /*87a0*/  @!P0 NANOSLEEP.SYNCS 0x989680 ;  /* 0x009896800000895d */ /* 0x002fea0003900000 */
[----:B------:R-:W1:Y:S02]  /*87b0*/  @!P0 SYNCS.PHASECHK.TRANS64 P0, [R15+URZ+-0x8], R14 ;  /* 0xfffff80e0f0085a7 */ /* 0x000e64000800007f */
[----:B-1----:R-:W-:Y:S05]  /*87c0*/  @!P0 BRA `(.L_x_16) ;  /* 0xfffffffc00ec8947 */ /* 0x002fea000383ffff */
[----:B------:R-:W-:Y:S05]  /*87d0*/  BRA `(.L_x_180) ;  /* 0xffffff9000e87947 */ /* 0x000fea000383ffff */
.L_x_21:
[----:B-1----:R-:W-:-:S04]  /*87e0*/  IMAD.U32 R15, RZ, RZ, UR6 ;  /* 0x00000006ff0f7e24 */ /* 0x002fc8000f8e00ff */
[----:B------:R1:W2:Y:S03]  /*87f0*/  SYNCS.PHASECHK.TRANS64.TRYWAIT P0, [R15+URZ], R14 ;  /* 0x0000000e0f0075a7 */ /* 0x0002a6000800017f */
[----:B--2---:R-:W-:Y:S05]  /*8800*/  @!P0 NANOSLEEP.SYNCS 0x989680 ;  /* 0x009896800000895d */ /* 0x004fea0003900000 */
[----:B------:R-:W2:Y:S02]  /*8810*/  @!P0 SYNCS.PHASECHK.TRANS64 P0, [R15+URZ], R14 ;  /* 0x0000000e0f0085a7 */ /* 0x000ea4000800007f */
[----:B--2---:R-:W-:Y:S05]  /*8820*/  @!P0 BRA `(.L_x_21) ;  /* 0xfffffffc00ec8947 */ /* 0x004fea000383ffff */
[----:B------:R-:W-:Y:S05]  /*8830*/  BRA `(.L_x_20) ;  /* 0xffffff9400907947 */ /* 0x000fea000383ffff */
.L_x_27:
[----:B-1----:R-:W-:-:S04]  /*8840*/  IMAD.U32 R16, RZ, RZ, UR9 ;  /* 0x00000009ff107e24 */ /* 0x002fc8000f8e00ff */
[----:B------:R1:W2:Y:S03]  /*8850*/  SYNCS.PHASECHK.TRANS64.TRYWAIT P0, [R16+URZ], R15 ;  /* 0x0000000f100075a7 */ /* 0x0002a6000800017f */
[----:B--2---:R-:W-:Y:S05]  /*8860*/  @!P0 NANOSLEEP.SYNCS 0x989680 ;  /* 0x009896800000895d */ /* 0x004fea0003900000 */
[----:B------:R-:W2:Y:S02]  /*8870*/  @!P0 SYNCS.PHASECHK.TRANS64 P0, [R16+URZ], R15 ;  /* 0x0000000f100085a7 */ /* 0x000ea4000800007f */
[----:B--2---:R-:W-:Y:S05]  /*8880*/  @!P0 BRA `(.L_x_27) ;  /* 0xfffffffc00ec8947 */ /* 0x004fea000383ffff */
[----:B------:R-:W-:Y:S05]  /*8890*/  BRA `(.L_x_26) ;  /* 0xffffff9800d07947 */ /* 0x000fea000383ffff */
.L_x_35:
[----:B0-----:R-:W-:-:S04]  /*88a0*/  IMAD.U32 R15, RZ, RZ, UR15 ;  /* 0x0000000fff0f7e24 */ /* 0x001fc8000f8e00ff */
[----:B------:R0:W1:Y:S03]  /*88b0*/  SYNCS.PHASECHK.TRANS64.TRYWAIT P0, [R15+URZ+0x8], R14 ;  /* 0x0000080e0f0075a7 */ /* 0x000066000800017f */
[----:B-1----:R-:W-:Y:S05]  /*88c0*/  @!P0 NANOSLEEP.SYNCS 0x989680 ;  /* 0x009896800000895d */ /* 0x002fea0003900000 */
[----:B------:R-:W1:Y:S02]  /*88d0*/  @!P0 SYNCS.PHASECHK.TRANS64 P0, [R15+URZ+0x8], R14 ;  /* 0x0000080e0f0085a7 */ /* 0x000e64000800007f */
[----:B-1----:R-:W-:Y:S05]  /*88e0*/  @!P0 BRA `(.L_x_35) ;  /* 0xfffffffc00ec8947 */ /* 0x002fea000383ffff */
[----:B------:R-:W-:Y:S05]  /*88f0*/  BRA `(.L_x_181) ;  /* 0xffffffa000f47947 */ /* 0x000fea000383ffff */
.L_x_108:
[----:B------:R-:W-:Y:S01]  /*8900*/  BSSY B1, `(.L_x_182) ;  /* 0x0000006000017945 */ /* 0x000fe20003800000 */
[----:B------:R-:W-:-:S07]  /*8910*/  IMAD.MOV.U32 R10, RZ, RZ, -0x1 ;  /* 0xffffffffff0a7424 */ /* 0x000fce00078e00ff */
[----:B------:R-:W-:Y:S05]  /*8920*/  WARPSYNC.COLLECTIVE R10, `(.L_x_183) ;  /* 0x000000000a0c7348 */ /* 0x000fea0003c00000 */
[----:B------:R-:W-:Y:S02]  /*8930*/  ELECT P1, UR62, PT ;  /* 0x00000000003e782f */ /* 0x000fe40003820000 */
[----:B------:R-:W-:Y:S01]  /*8940*/  MOV R10, UR62 ;  /* 0x0000003e000a7c02 */ /* 0x000fe20008000f00 */
[----:B------:R-:W-:Y:S10]  /*8950*/  ENDCOLLECTIVE ;  /* 0x000000000000791b */ /* 0x000ff40003800000 */
.L_x_183:
[----:B------:R-:W-:Y:S05]  /*8960*/  BSYNC B1 ;  /* 0x0000000000017941 */ /* 0x000fea0003800000 */
.L_x_182:
[----:B------:R-:W-:Y:S05]  /*8970*/  BRA `(.L_x_184) ;  /* 0xffffffd000c47947 */ /* 0x000fea000383ffff */
.L_x_111:
[----:B-1----:R1:W2:Y:S02]  /*8980*/  SYNCS.PHASECHK.TRANS64.TRYWAIT P1, [R19+URZ+0x1c0], R10 ;  /* 0x0001c00a130075a7 */ /* 0x0022a4000802017f */
[----:B--2---:R-:W-:Y:S05]  /*8990*/  @!P1 NANOSLEEP.SYNCS 0x989680 ;  /* 0x009896800000995d */ /* 0x004fea0003900000 */
[----:B------:R-:W2:Y:S02]  /*89a0*/  @!P1 SYNCS.PHASECHK.TRANS64 P1, [R19+URZ+0x1c0], R10 ;  /* 0x0001c00a130095a7 */ /* 0x000ea4000802007f */
[----:B--2---:R-:W-:Y:S05]  /*89b0*/  @!P1 BRA `(.L_x_111) ;  /* 0xfffffffc00f09947 */ /* 0x004fea000383ffff */
[----:B------:R-:W-:Y:S05]  /*89c0*/  BRA `(.L_x_185) ;  /* 0xffffffd000f87947 */ /* 0x000fea000383ffff */
.L_x_120:
[----:B------:R-:W-:Y:S01]  /*89d0*/  BSSY B0, `(.L_x_186) ;  /* 0x0000006000007945 */ /* 0x000fe20003800000 */
[----:B------:R-:W-:-:S07]  /*89e0*/  IMAD.MOV.U32 R10, RZ, RZ, -0x1 ;  /* 0xffffffffff0a7424 */ /* 0x000fce00078e00ff */
[----:B------:R-:W-:Y:S05]  /*89f0*/  WARPSYNC.COLLECTIVE R10, `(.L_x_187) ;  /* 0x000000000a0c7348 */ /* 0x000fea0003c00000 */
[----:B------:R-:W-:Y:S02]  /*8a00*/  ELECT P1, UR62, PT ;  /* 0x00000000003e782f */ /* 0x000fe40003820000 */
[----:B------:R-:W-:Y:S01]  /*8a10*/  MOV R10, UR62 ;  /* 0x0000003e000a7c02 */ /* 0x000fe20008000f00 */
[----:B------:R-:W-:Y:S10]  /*8a20*/  ENDCOLLECTIVE ;  /* 0x000000000000791b */ /* 0x000ff40003800000 */
.L_x_187:
[----:B------:R-:W-:Y:S05]  /*8a30*/  BSYNC B0 ;  /* 0x0000000000007941 */ /* 0x000fea0003800000 */
.L_x_186:
[----:B------:R-:W-:Y:S01]  /*8a40*/  PLOP3.LUT P0, PT, P1, PT, PT, 0x80, 0x0 ;  /* 0x000000000000781c */ /* 0x000fe20000f0f070 */
[----:B------:R-:W-:-:S12]  /*8a50*/  BRA `(.L_x_188) ;  /* 0xffffffdc00447947 */ /* 0x000fd8000383ffff */
.L_x_124:
[----:B0-----:R0:W1:Y:S02]  /*8a60*/  SYNCS.PHASECHK.TRANS64.TRYWAIT P0, [R5+URZ], R2 ;  /* 0x00000002050075a7 */ /* 0x001064000800017f */
[----:B-1----:R-:W-:Y:S05]  /*8a70*/  @!P0 NANOSLEEP.SYNCS 0x989680 ;  /* 0x009896800000895d */ /* 0x002fea0003900000 */
[----:B------:R-:W1:Y:S02]  /*8a80*/  @!P0 SYNCS.PHASECHK.TRANS64 P0, [R5+URZ], R2 ;  /* 0x00000002050085a7 */ /* 0x000e64000800007f */
[----:B-1----:R-:W-:Y:S05]  /*8a90*/  @!P0 BRA `(.L_x_124) ;  /* 0xfffffffc00f08947 */ /* 0x002fea000383ffff */
[----:B------:R-:W-:Y:S05]  /*8aa0*/  BRA `(.L_x_189) ;  /* 0xffffffdc00847947 */ /* 0x000fea000383ffff */
.L_x_125:
[----:B0-----:R0:W1:Y:S02]  /*8ab0*/  SYNCS.PHASECHK.TRANS64.TRYWAIT P0, [R7+URZ], R4 ;  /* 0x00000004070075a7 */ /* 0x001064000800017f */
[----:B-1----:R-:W-:Y:S05]  /*8ac0*/  @!P0 NANOSLEEP.SYNCS 0x989680 ;  /* 0x009896800000895d */ /* 0x002fea0003900000 */
[----:B------:R-:W1:Y:S02]  /*8ad0*/  @!P0 SYNCS.PHASECHK.TRANS64 P0, [R7+URZ], R4 ;  /* 0x00000004070085a7 */ /* 0x000e64000800007f */
[----:B-1----:R-:W-:Y:S05]  /*8ae0*/  @!P0 BRA `(.L_x_125) ;  /* 0xfffffffc00f08947 */ /* 0x002fea000383ffff */
[----:B------:R-:W-:Y:S05]  /*8af0*/  BRA `(.L_x_190) ;  /* 0xffffffdc00947947 */ /* 0x000fea000383ffff */
.L_x_126:
[----:B0-----:R0:W1:Y:S02]  /*8b00*/  SYNCS.PHASECHK.TRANS64.TRYWAIT P0, [R6+URZ], R5 ;  /* 0x00000005060075a7 */ /* 0x001064000800017f */
[----:B-1----:R-:W-:Y:S05]  /*8b10*/  @!P0 NANOSLEEP.SYNCS 0x989680 ;  /* 0x009896800000895d */ /* 0x002fea0003900000 */
[----:B------:R-:W1:Y:S02]  /*8b20*/  @!P0 SYNCS.PHASECHK.TRANS64 P0, [R6+URZ], R5 ;  /* 0x00000005060085a7 */ /* 0x000e64000800007f */
[----:B-1----:R-:W-:Y:S05]  /*8b30*/  @!P0 BRA `(.L_x_126) ;  /* 0xfffffffc00f08947 */ /* 0x002fea000383ffff */
[----:B------:R-:W-:Y:S05]  /*8b40*/  BRA `(.L_x_191) ;  /* 0xffffffdc00a47947 */ /* 0x000fea000383ffff */
.L_x_127:
[----:B0-----:R0:W1:Y:S02]  /*8b50*/  SYNCS.PHASECHK.TRANS64.TRYWAIT P0, [R7+URZ], R4 ;  /* 0x00000004070075a7 */ /* 0x001064000800017f */
[----:B-1----:R-:W-:Y:S05]  /*8b60*/  @!P0 NANOSLEEP.SYNCS 0x989680 ;  /* 0x009896800000895d */ /* 0x002fea0003900000 */
[----:B------:R-:W1:Y:S02]  /*8b70*/  @!P0 SYNCS.PHASECHK.TRANS64 P0, [R7+URZ], R4 ;  /* 0x00000004070085a7 */ /* 0x000e64000800007f */
[----:B-1----:R-:W-:Y:S05]  /*8b80*/  @!P0 BRA `(.L_x_127) ;  /* 0xfffffffc00f08947 */ /* 0x002fea000383ffff */
[----:B------:R-:W-:Y:S05]  /*8b90*/  BRA `(.L_x_192) ;  /* 0xffffffdc00b47947 */ /* 0x000fea000383ffff */
.L_x_128:
[----:B0-----:R0:W1:Y:S02]  /*8ba0*/  SYNCS.PHASECHK.TRANS64.TRYWAIT P0, [R6+URZ], R5 ;  /* 0x00000005060075a7 */ /* 0x001064000800017f */
[----:B-1----:R-:W-:Y:S05]  /*8bb0*/  @!P0 NANOSLEEP.SYNCS 0x989680 ;  /* 0x009896800000895d */ /* 0x002fea0003900000 */
[----:B------:R-:W1:Y:S02]  /*8bc0*/  @!P0 SYNCS.PHASECHK.TRANS64 P0, [R6+URZ], R5 ;  /* 0x00000005060085a7 */ /* 0x000e64000800007f */
[----:B-1----:R-:W-:Y:S05]  /*8bd0*/  @!P0 BRA `(.L_x_128) ;  /* 0xfffffffc00f08947 */ /* 0x002fea000383ffff */
[----:B------:R-:W-:Y:S05]  /*8be0*/  BRA `(.L_x_193) ;  /* 0xffffffdc00c47947 */ /* 0x000fea000383ffff */
.L_x_129:
[----:B0-----:R0:W1:Y:S02]  /*8bf0*/  SYNCS.PHASECHK.TRANS64.TRYWAIT P0, [R7+URZ], R4 ;  /* 0x00000004070075a7 */ /* 0x001064000800017f */
[----:B-1----:R-:W-:Y:S05]  /*8c00*/  @!P0 NANOSLEEP.SYNCS 0x989680 ;  /* 0x009896800000895d */ /* 0x002fea0003900000 */
[----:B------:R-:W1:Y:S02]  /*8c10*/  @!P0 SYNCS.PHASECHK.TRANS64 P0, [R7+URZ], R4 ;  /* 0x00000004070085a7 */ /* 0x000e64000800007f */
[----:B-1----:R-:W-:Y:S05]  /*8c20*/  @!P0 BRA `(.L_x_129) ;  /* 0xfffffffc00f08947 */ /* 0x002fea000383ffff */
[----:B------:R-:W-:Y:S05]  /*8c30*/  BRA `(.L_x_194) ;  /* 0xffffffdc00d47947 */ /* 0x000fea000383ffff */
.L_x_130:
[----:B0-----:R0:W1:Y:S02]  /*8c40*/  SYNCS.PHASECHK.TRANS64.TRYWAIT P0, [R6+URZ], R5 ;  /* 0x00000005060075a7 */ /* 0x001064000800017f */
[----:B-1----:R-:W-:Y:S05]  /*8c50*/  @!P0 NANOSLEEP.SYNCS 0x989680 ;  /* 0x009896800000895d */ /* 0x002fea0003900000 */
[----:B------:R-:W1:Y:S02]  /*8c60*/  @!P0 SYNCS.PHASECHK.TRANS64 P0, [R6+URZ], R5 ;  /* 0x00000005060085a7 */ /* 0x000e64000800007f */
[----:B-1----:R-:W-:Y:S05]  /*8c70*/  @!P0 BRA `(.L_x_130) ;  /* 0xfffffffc00f08947 */ /* 0x002fea000383ffff */
[----:B------:R-:W-:Y:S05]  /*8c80*/  BRA `(.L_x_195) ;  /* 0xffffffdc00e47947 */ /* 0x000fea000383ffff */
.L_x_131:
[----:B0-----:R0:W1:Y:S02]  /*8c90*/  SYNCS.PHASECHK.TRANS64.TRYWAIT P0, [R7+URZ], R4 ;  /* 0x00000004070075a7 */ /* 0x001064000800017f */
[----:B-1----:R-:W-:Y:S05]  /*8ca0*/  @!P0 NANOSLEEP.SYNCS 0x989680 ;  /* 0x009896800000895d */ /* 0x002fea0003900000 */
[----:B------:R-:W1:Y:S02]  /*8cb0*/  @!P0 SYNCS.PHASECHK.TRANS64 P0, [R7+URZ], R4 ;  /* 0x00000004070085a7 */ /* 0x000e64000800007f */
[----:B-1----:R-:W-:Y:S05]  /*8cc0*/  @!P0 BRA `(.L_x_131) ;  /* 0xfffffffc00f08947 */ /* 0x002fea000383ffff */
[----:B------:R-:W-:Y:S05]  /*8cd0*/  BRA `(.L_x_196) ;  /* 0xffffffdc00f47947 */ /* 0x000fea000383ffff */
.L_x_132:
[----:B0-----:R0:W1:Y:S02]  /*8ce0*/  SYNCS.PHASECHK.TRANS64.TRYWAIT P0, [R6+URZ], R5 ;  /* 0x00000005060075a7 */ /* 0x001064000800017f */
[----:B-1----:R-:W-:Y:S05]  /*8cf0*/  @!P0 NANOSLEEP.SYNCS 0x989680 ;  /* 0x009896800000895d */ /* 0x002fea0003900000 */
[----:B------:R-:W1:Y:S02]  /*8d00*/  @!P0 SYNCS.PHASECHK.TRANS64 P0, [R6+URZ], R5 ;  /* 0x00000005060085a7 */ /* 0x000e64000800007f */
[----:B-1----:R-:W-:Y:S05]  /*8d10*/  @!P0 BRA `(.L_x_132) ;  /* 0xfffffffc00f08947 */ /* 0x002fea000383ffff */
[----:B------:R-:W-:Y:S05]  /*8d20*/  BRA `(.L_x_197) ;  /* 0xffffffe000047947 */ /* 0x000fea000383ffff */
.L_x_133:
[----:B0-----:R0:W1:Y:S02]  /*8d30*/  SYNCS.PHASECHK.TRANS64.TRYWAIT P0, [R7+URZ], R4 ;  /* 0x00000004070075a7 */ /* 0x001064000800017f */
[----:B-1----:R-:W-:Y:S05]  /*8d40*/  @!P0 NANOSLEEP.SYNCS 0x989680 ;  /* 0x009896800000895d */ /* 0x002fea0003900000 */
[----:B------:R-:W1:Y:S02]  /*8d50*/  @!P0 SYNCS.PHASECHK.TRANS64 P0, [R7+URZ], R4 ;  /* 0x00000004070085a7 */ /* 0x000e64000800007f */
[----:B-1----:R-:W-:Y:S05]  /*8d60*/  @!P0 BRA `(.L_x_133) ;  /* 0xfffffffc00f08947 */ /* 0x002fea000383ffff */
[----:B------:R-:W-:Y:S05]  /*8d70*/  BRA `(.L_x_198) ;  /* 0xffffffe000147947 */ /* 0x000fea000383ffff */
.L_x_134:
[----:B0-----:R0:W1:Y:S02]  /*8d80*/  SYNCS.PHASECHK.TRANS64.TRYWAIT P0, [R6+URZ], R5 ;  /* 0x00000005060075a7 */ /* 0x001064000800017f */
[----:B-1----:R-:W-:Y:S05]  /*8d90*/  @!P0 NANOSLEEP.SYNCS 0x989680 ;  /* 0x009896800000895d */ /* 0x002fea0003900000 */
[----:B------:R-:W1:Y:S02]  /*8da0*/  @!P0 SYNCS.PHASECHK.TRANS64 P0, [R6+URZ], R5 ;  /* 0x00000005060085a7 */ /* 0x000e64000800007f */
[----:B-1----:R-:W-:Y:S05]  /*8db0*/  @!P0 BRA `(.L_x_134) ;  /* 0xfffffffc00f08947 */ /* 0x002fea000383ffff */
[----:B------:R-:W-:Y:S05]  /*8dc0*/  BRA `(.L_x_199) ;  /* 0xffffffe000247947 */ /* 0x000fea000383ffff */
.L_x_135:
[----:B0-----:R0:W1:Y:S02]  /*8dd0*/  SYNCS.PHASECHK.TRANS64.TRYWAIT P0, [R7+URZ], R4 ;  /* 0x00000004070075a7 */ /* 0x001064000800017f */
[----:B-1----:R-:W-:Y:S05]  /*8de0*/  @!P0 NANOSLEEP.SYNCS 0x989680 ;  /* 0x009896800000895d */ /* 0x002fea0003900000 */
[----:B------:R-:W1:Y:S02]  /*8df0*/  @!P0 SYNCS.PHASECHK.TRANS64 P0, [R7+URZ], R4 ;  /* 0x00000004070085a7 */ /* 0x000e64000800007f */
[----:B-1----:R-:W-:Y:S05]  /*8e00*/  @!P0 BRA `(.L_x_135) ;  /* 0xfffffffc00f08947 */ /* 0x002fea000383ffff */
[----:B------:R-:W-:Y:S05]  /*8e10*/  BRA `(.L_x_200) ;  /* 0xffffffe000347947 */ /* 0x000fea000383ffff */
.L_x_136:
[----:B0-----:R0:W1:Y:S02]  /*8e20*/  SYNCS.PHASECHK.TRANS64.TRYWAIT P0, [R6+URZ], R5 ;  /* 0x00000005060075a7 */ /* 0x001064000800017f */
[----:B-1----:R-:W-:Y:S05]  /*8e30*/  @!P0 NANOSLEEP.SYNCS 0x989680 ;  /* 0x009896800000895d */ /* 0x002fea0003900000 */
[----:B------:R-:W1:Y:S02]  /*8e40*/  @!P0 SYNCS.PHASECHK.TRANS64 P0, [R6+URZ], R5 ;  /* 0x00000005060085a7 */ /* 0x000e64000800007f */
[----:B-1----:R-:W-:Y:S05]  /*8e50*/  @!P0 BRA `(.L_x_136) ;  /* 0xfffffffc00f08947 */ /* 0x002fea000383ffff */
[----:B------:R-:W-:Y:S05]  /*8e60*/  BRA `(.L_x_201) ;  /* 0xffffffe000447947 */ /* 0x000fea000383ffff */
.L_x_137:
[----:B0-----:R0:W1:Y:S02]  /*8e70*/  SYNCS.PHASECHK.TRANS64.TRYWAIT P0, [R7+URZ], R4 ;  /* 0x00000004070075a7 */ /* 0x001064000800017f */
[----:B-1----:R-:W-:Y:S05]  /*8e80*/  @!P0 NANOSLEEP.SYNCS 0x989680 ;  /* 0x009896800000895d */ /* 0x002fea0003900000 */
[----:B------:R-:W1:Y:S02]  /*8e90*/  @!P0 SYNCS.PHASECHK.TRANS64 P0, [R7+URZ], R4 ;  /* 0x00000004070085a7 */ /* 0x000e64000800007f */
[----:B-1----:R-:W-:Y:S05]  /*8ea0*/  @!P0 BRA `(.L_x_137) ;  /* 0xfffffffc00f08947 */ /* 0x002fea000383ffff */
[----:B------:R-:W-:Y:S05]  /*8eb0*/  BRA `(.L_x_202) ;  /* 0xffffffe000547947 */ /* 0x000fea000383ffff */
.L_x_138:
[----:B0-----:R0:W1:Y:S02]  /*8ec0*/  SYNCS.PHASECHK.TRANS64.TRYWAIT P0, [R6+URZ], R5 ;  /* 0x00000005060075a7 */ /* 0x001064000800017f */
[----:B-1----:R-:W-:Y:S05]  /*8ed0*/  @!P0 NANOSLEEP.SYNCS 0x989680 ;  /* 0x009896800000895d */ /* 0x002fea0003900000 */
[----:B------:R-:W1:Y:S02]  /*8ee0*/  @!P0 SYNCS.PHASECHK.TRANS64 P0, [R6+URZ], R5 ;  /* 0x00000005060085a7 */ /* 0x000e64000800007f */
[----:B-1----:R-:W-:Y:S05]  /*8ef0*/  @!P0 BRA `(.L_x_138) ;  /* 0xfffffffc00f08947 */ /* 0x002fea000383ffff */
[----:B------:R-:W-:Y:S05]  /*8f00*/  BRA `(.L_x_203) ;  /* 0xffffffe000647947 */ /* 0x000fea000383ffff */
.L_x_139:
[----:B0-----:R0:W1:Y:S02]  /*8f10*/  SYNCS.PHASECHK.TRANS64.TRYWAIT P0, [R7+URZ], R4 ;  /* 0x00000004070075a7 */ /* 0x001064000800017f */
[----:B-1----:R-:W-:Y:S05]  /*8f20*/  @!P0 NANOSLEEP.SYNCS 0x989680 ;  /* 0x009896800000895d */ /* 0x002fea0003900000 */
[----:B------:R-:W1:Y:S02]  /*8f30*/  @!P0 SYNCS.PHASECHK.TRANS64 P0, [R7+URZ], R4 ;  /* 0x00000004070085a7 */ /* 0x000e64000800007f */
[----:B-1----:R-:W-:Y:S05]  /*8f40*/  @!P0 BRA `(.L_x_139) ;  /* 0xfffffffc00f08947 */ /* 0x002fea000383ffff */
[----:B------:R-:W-:Y:S05]  /*8f50*/  BRA `(.L_x_204) ;  /* 0xffffffe000747947 */ /* 0x000fea000383ffff */
.L_x_140:
[----:B0-----:R0:W1:Y:S02]  /*8f60*/  SYNCS.PHASECHK.TRANS64.TRYWAIT P0, [R6+URZ], R5 ;  /* 0x00000005060075a7 */ /* 0x001064000800017f */
[----:B-1----:R-:W-:Y:S05]  /*8f70*/  @!P0 NANOSLEEP.SYNCS 0x989680 ;  /* 0x009896800000895d */ /* 0x002fea0003900000 */
[----:B------:R-:W1:Y:S02]  /*8f80*/  @!P0 SYNCS.PHASECHK.TRANS64 P0, [R6+URZ], R5 ;  /* 0x00000005060085a7 */ /* 0x000e64000800007f */
[----:B-1----:R-:W-:Y:S05]  /*8f90*/  @!P0 BRA `(.L_x_140) ;  /* 0xfffffffc00f08947 */ /* 0x002fea000383ffff */
[----:B------:R-:W-:Y:S05]  /*8fa0*/  BRA `(.L_x_205) ;  /* 0xffffffe000847947 */ /* 0x000fea000383ffff */
.L_x_141:
[----:B0-----:R0:W1:Y:S02]  /*8fb0*/  SYNCS.PHASECHK.TRANS64.TRYWAIT P0, [R7+URZ], R4 ;  /* 0x00000004070075a7 */ /* 0x001064000800017f */
[----:B-1----:R-:W-:Y:S05]  /*8fc0*/  @!P0 NANOSLEEP.SYNCS 0x989680 ;  /* 0x009896800000895d */ /* 0x002fea0003900000 */
[----:B------:R-:W1:Y:S02]  /*8fd0*/  @!P0 SYNCS.PHASECHK.TRANS64 P0, [R7+URZ], R4 ;  /* 0x00000004070085a7 */ /* 0x000e64000800007f */
[----:B-1----:R-:W-:Y:S05]  /*8fe0*/  @!P0 BRA `(.L_x_141) ;  /* 0xfffffffc00f08947 */ /* 0x002fea000383ffff */
[----:B------:R-:W-:Y:S05]  /*8ff0*/  BRA `(.L_x_206) ;  /* 0xffffffe000947947 */ /* 0x000fea000383ffff */
.L_x_142:
[----:B0-----:R0:W1:Y:S02]  /*9000*/  SYNCS.PHASECHK.TRANS64.TRYWAIT P0, [R6+URZ], R5 ;  /* 0x00000005060075a7 */ /* 0x001064000800017f */
[----:B-1----:R-:W-:Y:S05]  /*9010*/  @!P0 NANOSLEEP.SYNCS 0x989680 ;  /* 0x009896800000895d */ /* 0x002fea0003900000 */
[----:B------:R-:W1:Y:S02]  /*9020*/  @!P0 SYNCS.PHASECHK.TRANS64 P0, [R6+URZ], R5 ;  /* 0x00000005060085a7 */ /* 0x000e64000800007f */
[----:B-1----:R-:W-:Y:S05]  /*9030*/  @!P0 BRA `(.L_x_142) ;  /* 0xfffffffc00f08947 */ /* 0x002fea000383ffff */
[----:B------:R-:W-:Y:S05]  /*9040*/  BRA `(.L_x_207) ;  /* 0xffffffe000a47947 */ /* 0x000fea000383ffff */
.L_x_143:
[----:B0-----:R0:W1:Y:S02]  /*9050*/  SYNCS.PHASECHK.TRANS64.TRYWAIT P0, [R7+URZ], R4 ;  /* 0x00000004070075a7 */ /* 0x001064000800017f */
[----:B-1----:R-:W-:Y:S05]  /*9060*/  @!P0 NANOSLEEP.SYNCS 0x989680 ;  /* 0x009896800000895d */ /* 0x002fea0003900000 */
[----:B------:R-:W1:Y:S02]  /*9070*/  @!P0 SYNCS.PHASECHK.TRANS64 P0, [R7+URZ], R4 ;  /* 0x00000004070085a7 */ /* 0x000e64000800007f */
[----:B-1----:R-:W-:Y:S05]  /*9080*/  @!P0 BRA `(.L_x_143) ;  /* 0xfffffffc00f08947 */ /* 0x002fea000383ffff */
[----:B------:R-:W-:Y:S05]  /*9090*/  BRA `(.L_x_208) ;  /* 0xffffffe000b47947 */ /* 0x000fea000383ffff */
.L_x_144:
[----:B0-----:R0:W1:Y:S02]  /*90a0*/  SYNCS.PHASECHK.TRANS64.TRYWAIT P0, [R6+URZ], R5 ;  /* 0x00000005060075a7 */ /* 0x001064000800017f */
[----:B-1----:R-:W-:Y:S05]  /*90b0*/  @!P0 NANOSLEEP.SYNCS 0x989680 ;  /* 0x009896800000895d */ /* 0x002fea0003900000 */
[----:B------:R-:W1:Y:S02]  /*90c0*/  @!P0 SYNCS.PHASECHK.TRANS64 P0, [R6+URZ], R5 ;  /* 0x00000005060085a7 */ /* 0x000e64000800007f */
[----:B-1----:R-:W-:Y:S05]  /*90d0*/  @!P0 BRA `(.L_x_144) ;  /* 0xfffffffc00f08947 */ /* 0x002fea000383ffff */
[----:B------:R-:W-:Y:S05]  /*90e0*/  BRA `(.L_x_209) ;  /* 0xffffffe000c47947 */ /* 0x000fea000383ffff */
.L_x_145:
[----:B0-----:R0:W1:Y:S02]  /*90f0*/  SYNCS.PHASECHK.TRANS64.TRYWAIT P0, [R7+URZ], R4 ;  /* 0x00000004070075a7 */ /* 0x001064000800017f */
[----:B-1----:R-:W-:Y:S05]  /*9100*/  @!P0 NANOSLEEP.SYNCS 0x989680 ;  /* 0x009896800000895d */ /* 0x002fea0003900000 */
[----:B------:R-:W1:Y:S02]  /*9110*/  @!P0 SYNCS.PHASECHK.TRANS64 P0, [R7+URZ], R4 ;  /* 0x00000004070085a7 */ /* 0x000e64000800007f */
[----:B-1----:R-:W-:Y:S05]  /*9120*/  @!P0 BRA `(.L_x_145) ;  /* 0xfffffffc00f08947 */ /* 0x002fea000383ffff */
[----:B------:R-:W-:Y:S05]  /*9130*/  BRA `(.L_x_210) ;  /* 0xffffffe000d47947 */ /* 0x000fea000383ffff */
.L_x_146:
[----:B0-----:R0:W1:Y:S02]  /*9140*/  SYNCS.PHASECHK.TRANS64.TRYWAIT P0, [R6+URZ], R5 ;  /* 0x00000005060075a7 */ /* 0x001064000800017f */
[----:B-1----:R-:W-:Y:S05]  /*9150*/  @!P0 NANOSLEEP.SYNCS 0x989680 ;  /* 0x009896800000895d */ /* 0x002fea0003900000 */
[----:B------:R-:W1:Y:S02]  /*9160*/  @!P0 SYNCS.PHASECHK.TRANS64 P0, [R6+URZ], R5 ;  /* 0x00000005060085a7 */ /* 0x000e64000800007f */
[----:B-1----:R-:W-:Y:S05]  /*9170*/  @!P0 BRA `(.L_x_146) ;  /* 0xfffffffc00f08947 */ /* 0x002fea000383ffff */
[----:B------:R-:W-:Y:S05]  /*9180*/  BRA `(.L_x_211) ;  /* 0xffffffe000e47947 */ /* 0x000fea000383ffff */
.L_x_147:
[----:B0-----:R0:W1:Y:S02]  /*9190*/  SYNCS.PHASECHK.TRANS64.TRYWAIT P0, [R7+URZ], R4 ;  /* 0x00000004070075a7 */ /* 0x001064000800017f */
[----:B-1----:R-:W-:Y:S05]  /*91a0*/  @!P0 NANOSLEEP.SYNCS 0x989680 ;  /* 0x009896800000895d */ /* 0x002fea0003900000 */
[----:B------:R-:W1:Y:S02]  /*91b0*/  @!P0 SYNCS.PHASECHK.TRANS64 P0, [R7+URZ], R4 ;  /* 0x00000004070085a7 */ /* 0x000e64000800007f */
[----:B-1----:R-:W-:Y:S05]  /*91c0*/  @!P0 BRA `(.L_x_147) ;  /* 0xfffffffc00f08947 */ /* 0x002fea000383ffff */
[----:B------:R-:W-:Y:S05]  /*91d0*/  BRA `(.L_x_212) ;  /* 0xffffffe000f47947 */ /* 0x000fea000383ffff */
.L_x_148:
[----:B0-----:R0:W1:Y:S02]  /*91e0*/  SYNCS.PHASECHK.TRANS64.TRYWAIT P0, [R6+URZ], R5 ;  /* 0x00000005060075a7 */ /* 0x001064000800017f */
[----:B-1----:R-:W-:Y:S05]  /*91f0*/  @!P0 NANOSLEEP.SYNCS 0x989680 ;  /* 0x009896800000895d */ /* 0x002fea0003900000 */
[----:B------:R-:W1:Y:S02]  /*9200*/  @!P0 SYNCS.PHASECHK.TRANS64 P0, [R6+URZ], R5 ;  /* 0x00000005060085a7 */ /* 0x000e64000800007f */
[----:B-1----:R-:W-:Y:S05]  /*9210*/  @!P0 BRA `(.L_x_148) ;  /* 0xfffffffc00f08947 */ /* 0x002fea000383ffff */
[----:B------:R-:W-:Y:S05]  /*9220*/  BRA `(.L_x_213) ;  /* 0xffffffe400047947 */ /* 0x000fea000383ffff */
.L_x_149:
[----:B0-----:R0:W1:Y:S02]  /*9230*/  SYNCS.PHASECHK.TRANS64.TRYWAIT P0, [R7+URZ], R4 ;  /* 0x00000004070075a7 */ /* 0x001064000800017f */
[----:B-1----:R-:W-:Y:S05]  /*9240*/  @!P0 NANOSLEEP.SYNCS 0x989680 ;  /* 0x009896800000895d */ /* 0x002fea0003900000 */
[----:B------:R-:W1:Y:S02]  /*9250*/  @!P0 SYNCS.PHASECHK.TRANS64 P0, [R7+URZ], R4 ;  /* 0x00000004070085a7 */ /* 0x000e64000800007f */
[----:B-1----:R-:W-:Y:S05]  /*9260*/  @!P0 BRA `(.L_x_149) ;  /* 0xfffffffc00f08947 */ /* 0x002fea000383ffff */
[----:B------:R-:W-:Y:S05]  /*9270*/  BRA `(.L_x_214) ;  /* 0xffffffe400147947 */ /* 0x000fea000383ffff */
.L_x_150:
[----:B0-----:R0:W1:Y:S02]  /*9280*/  SYNCS.PHASECHK.TRANS64.TRYWAIT P0, [R6+URZ], R5 ;  /* 0x00000005060075a7 */ /* 0x001064000800017f */
[----:B-1----:R-:W-:Y:S05]  /*9290*/  @!P0 NANOSLEEP.SYNCS 0x989680 ;  /* 0x009896800000895d */ /* 0x002fea0003900000 */
[----:B------:R-:W1:Y:S02]  /*92a0*/  @!P0 SYNCS.PHASECHK.TRANS64 P0, [R6+URZ], R5 ;  /* 0x00000005060085a7 */ /* 0x000e64000800007f */
[----:B-1----:R-:W-:Y:S05]  /*92b0*/  @!P0 BRA `(.L_x_150) ;  /* 0xfffffffc00f08947 */ /* 0x002fea000383ffff */
[----:B------:R-:W-:Y:S05]  /*92c0*/  BRA `(.L_x_215) ;  /* 0xffffffe400247947 */ /* 0x000fea000383ffff */
.L_x_151:
[----:B0-----:R0:W1:Y:S02]  /*92d0*/  SYNCS.PHASECHK.TRANS64.TRYWAIT P0, [R7+URZ], R4 ;  /* 0x00000004070075a7 */ /* 0x001064000800017f */
[----:B-1----:R-:W-:Y:S05]  /*92e0*/  @!P0 NANOSLEEP.SYNCS 0x989680 ;  /* 0x009896800000895d */ /* 0x002fea0003900000 */
[----:B------:R-:W1:Y:S02]  /*92f0*/  @!P0 SYNCS.PHASECHK.TRANS64 P0, [R7+URZ], R4 ;  /* 0x00000004070085a7 */ /* 0x000e64000800007f */
[----:B-1----:R-:W-:Y:S05]  /*9300*/  @!P0 BRA `(.L_x_151) ;  /* 0xfffffffc00f08947 */ /* 0x002fea000383ffff */
[----:B------:R-:W-:Y:S05]  /*9310*/  BRA `(.L_x_216) ;  /* 0xffffffe400347947 */ /* 0x000fea000383ffff */
.L_x_152:
[----:B0-----:R0:W1:Y:S02]  /*9320*/  SYNCS.PHASECHK.TRANS64.TRYWAIT P0, [R6+URZ], R5 ;  /* 0x00000005060075a7 */ /* 0x001064000800017f */
[----:B-1----:R-:W-:Y:S05]  /*9330*/  @!P0 NANOSLEEP.SYNCS 0x989680 ;  /* 0x009896800000895d */ /* 0x002fea0003900000 */
[----:B------:R-:W1:Y:S02]  /*9340*/  @!P0 SYNCS.PHASECHK.TRANS64 P0, [R6+URZ], R5 ;  /* 0x00000005060085a7 */ /* 0x000e64000800007f */
[----:B-1----:R-:W-:Y:S05]  /*9350*/  @!P0 BRA `(.L_x_152) ;  /* 0xfffffffc00f08947 */ /* 0x002fea000383ffff */
[----:B------:R-:W-:Y:S05]  /*9360*/  BRA `(.L_x_217) ;  /* 0xffffffe400447947 */ /* 0x000fea000383ffff */
.L_x_153:
[----:B0-----:R0:W1:Y:S02]  /*9370*/  SYNCS.PHASECHK.TRANS64.TRYWAIT P0, [R7+URZ], R4 ;  /* 0x00000004070075a7 */ /* 0x001064000800017f */
[----:B-1----:R-:W-:Y:S05]  /*9380*/  @!P0 NANOSLEEP.SYNCS 0x989680 ;  /* 0x009896800000895d */ /* 0x002fea0003900000 */
[----:B------:R-:W1:Y:S02]  /*9390*/  @!P0 SYNCS.PHASECHK.TRANS64 P0, [R7+URZ], R4 ;  /* 0x00000004070085a7 */ /* 0x000e64000800007f */
[----:B-1----:R-:W-:Y:S05]  /*93a0*/  @!P0 BRA `(.L_x_153) ;  /* 0xfffffffc00f08947 */ /* 0x002fea000383ffff */
[----:B------:R-:W-:Y:S05]  /*93b0*/  BRA `(.L_x_218) ;  /* 0xffffffe400547947 */ /* 0x000fea000383ffff */
.L_x_154:
[----:B0-----:R0:W1:Y:S02]  /*93c0*/  SYNCS.PHASECHK.TRANS64.TRYWAIT P0, [R6+URZ], R5 ;  /* 0x00000005060075a7 */ /* 0x001064000800017f */
[----:B-1----:R-:W-:Y:S05]  /*93d0*/  @!P0 NANOSLEEP.SYNCS 0x989680 ;  /* 0x009896800000895d */ /* 0x002fea0003900000 */
[----:B------:R-:W1:Y:S02]  /*93e0*/  @!P0 SYNCS.PHASECHK.TRANS64 P0, [R6+URZ], R5 ;  /* 0x00000005060085a7 */ /* 0x000e64000800007f */
[----:B-1----:R-:W-:Y:S05]  /*93f0*/  @!P0 BRA `(.L_x_154) ;  /* 0xfffffffc00f08947 */ /* 0x002fea000383ffff */
[----:B------:R-:W-:Y:S05]  /*9400*/  BRA `(.L_x_219) ;  /* 0xffffffe400647947 */ /* 0x000fea000383ffff */
.L_x_155:
[----:B0-----:R0:W1:Y:S02]  /*9410*/  SYNCS.PHASECHK.TRANS64.TRYWAIT P0, [R7+URZ], R4 ;  /* 0x00000004070075a7 */ /* 0x001064000800017f */
[----:B-1----:R-:W-:Y:S05]  /*9420*/  @!P0 NANOSLEEP.SYNCS 0x989680 ;  /* 0x009896800000895d */ /* 0x002fea0003900000 */
[----:B------:R-:W1:Y:S02]  /*9430*/  @!P0 SYNCS.PHASECHK.TRANS64 P0, [R7+URZ], R4 ;  /* 0x00000004070085a7 */ /* 0x000e64000800007f */
[----:B-1----:R-:W-:Y:S05]  /*9440*/  @!P0 BRA `(.L_x_155) ;  /* 0xfffffffc00f08947 */ /* 0x002fea000383ffff */
[----:B------:R-:W-:Y:S05]  /*9450*/  BRA `(.L_x_220) ;  /* 0xffffffe400747947 */ /* 0x000fea000383ffff */
.L_x_156:
[----:B0-----:R0:W1:Y:S02]  /*9460*/  SYNCS.PHASECHK.TRANS64.TRYWAIT P0, [R6+URZ], R5 ;  /* 0x00000005060075a7 */ /* 0x001064000800017f */
[----:B-1----:R-:W-:Y:S05]  /*9470*/  @!P0 NANOSLEEP.SYNCS 0x989680 ;  /* 0x009896800000895d */ /* 0x002fea0003900000 */
[----:B------:R-:W1:Y:S02]  /*9480*/  @!P0 SYNCS.PHASECHK.TRANS64 P0, [R6+URZ], R5 ;  /* 0x00000005060085a7 */ /* 0x000e64000800007f */
[----:B-1----:R-:W-:Y:S05]  /*9490*/  @!P0 BRA `(.L_x_156) ;  /* 0xfffffffc00f08947 */ /* 0x002fea000383ffff */
[----:B------:R-:W-:Y:S05]  /*94a0*/  BRA `(.L_x_221) ;  /* 0xffffffe400847947 */ /* 0x000fea000383ffff */
.L_x_157:
[----:B0-----:R0:W1:Y:S02]  /*94b0*/  SYNCS.PHASECHK.TRANS64.TRYWAIT P0, [R7+URZ], R4 ;  /* 0x00000004070075a7 */ /* 0x001064000800017f */
[----:B-1----:R-:W-:Y:S05]  /*94c0*/  @!P0 NANOSLEEP.SYNCS 0x989680 ;  /* 0x009896800000895d */ /* 0x002fea0003900000 */
[----:B------:R-:W1:Y:S02]  /*94d0*/  @!P0 SYNCS.PHASECHK.TRANS64 P0, [R7+URZ], R4 ;  /* 0x00000004070085a7 */ /* 0x000e64000800007f */
[----:B-1----:R-:W-:Y:S05]  /*94e0*/  @!P0 BRA `(.L_x_157) ;  /* 0xfffffffc00f08947 */ /* 0x002fea000383ffff */
[----:B------:R-:W-:Y:S05]  /*94f0*/  BRA `(.L_x_222) ;  /* 0xffffffe400947947 */ /* 0x000fea000383ffff */
.L_x_158:
[----:B0-----:R0:W1:Y:S02]  /*9500*/  SYNCS.PHASECHK.TRANS64.TRYWAIT P0, [R6+URZ], R5 ;  /* 0x00000005060075a7 */ /* 0x001064000800017f */
[----:B-1----:R-:W-:Y:S05]  /*9510*/  @!P0 NANOSLEEP.SYNCS 0x989680 ;  /* 0x009896800000895d */ /* 0x002fea0003900000 */
[----:B------:R-:W1:Y:S02]  /*9520*/  @!P0 SYNCS.PHASECHK.TRANS64 P0, [R6+URZ], R5 ;  /* 0x00000005060085a7 */ /* 0x000e64000800007f */
[----:B-1----:R-:W-:Y:S05]  /*9530*/  @!P0 BRA `(.L_x_158) ;  /* 0xfffffffc00f08947 */ /* 0x002fea000383ffff */
[----:B------:R-:W-:Y:S05]  /*9540*/  BRA `(.L_x_223) ;  /* 0xffffffe400a47947 */ /* 0x000fea000383ffff */
.L_x_159:
[----:B0-----:R0:W1:Y:S02]  /*9550*/  SYNCS.PHASECHK.TRANS64.TRYWAIT P0, [R7+URZ], R4 ;  /* 0x00000004070075a7 */ /* 0x001064000800017f */
[----:B-1----:R-:W-:Y:S05]  /*9560*/  @!P0 NANOSLEEP.SYNCS 0x989680 ;  /* 0x009896800000895d */ /* 0x002fea0003900000 */
[----:B------:R-:W1:Y:S02]  /*9570*/  @!P0 SYNCS.PHASECHK.TRANS64 P0, [R7+URZ], R4 ;  /* 0x00000004070085a7 */ /* 0x000e64000800007f */
[----:B-1----:R-:W-:Y:S05]  /*9580*/  @!P0 BRA `(.L_x_159) ;  /* 0xfffffffc00f08947 */ /* 0x002fea000383ffff */
[----:B------:R-:W-:Y:S05]  /*9590*/  BRA `(.L_x_224) ;  /* 0xffffffe400b47947 */ /* 0x000fea000383ffff */
.L_x_160:
[----:B0-----:R0:W1:Y:S02]  /*95a0*/  SYNCS.PHASECHK.TRANS64.TRYWAIT P0, [R6+URZ], R5 ;  /* 0x00000005060075a7 */ /* 0x001064000800017f */
[----:B-1----:R-:W-:Y:S05]  /*95b0*/  @!P0 NANOSLEEP.SYNCS 0x989680 ;  /* 0x009896800000895d */ /* 0x002fea0003900000 */
[----:B------:R-:W1:Y:S02]  /*95c0*/  @!P0 SYNCS.PHASECHK.TRANS64 P0, [R6+URZ], R5 ;  /* 0x00000005060085a7 */ /* 0x000e64000800007f */
[----:B-1----:R-:W-:Y:S05]  /*95d0*/  @!P0 BRA `(.L_x_160) ;  /* 0xfffffffc00f08947 */ /* 0x002fea000383ffff */
[----:B------:R-:W-:Y:S05]  /*95e0*/  BRA `(.L_x_225) ;  /* 0xffffffe400c47947 */ /* 0x000fea000383ffff */
.L_x_161:
[----:B0-----:R0:W1:Y:S02]  /*95f0*/  SYNCS.PHASECHK.TRANS64.TRYWAIT P0, [R7+URZ], R4 ;  /* 0x00000004070075a7 */ /* 0x001064000800017f */
[----:B-1----:R-:W-:Y:S05]  /*9600*/  @!P0 NANOSLEEP.SYNCS 0x989680 ;  /* 0x009896800000895d */ /* 0x002fea0003900000 */
[----:B------:R-:W1:Y:S02]  /*9610*/  @!P0 SYNCS.PHASECHK.TRANS64 P0, [R7+URZ], R4 ;  /* 0x00000004070085a7 */ /* 0x000e64000800007f */
[----:B-1----:R-:W-:Y:S05]  /*9620*/  @!P0 BRA `(.L_x_161) ;  /* 0xfffffffc00f08947 */ /* 0x002fea000383ffff */
[----:B------:R-:W-:Y:S05]  /*9630*/  BRA `(.L_x_226) ;  /* 0xffffffe400d47947 */ /* 0x000fea000383ffff */
.L_x_162:
[----:B0-----:R0:W1:Y:S02]  /*9640*/  SYNCS.PHASECHK.TRANS64.TRYWAIT P0, [R6+URZ], R5 ;  /* 0x00000005060075a7 */ /* 0x001064000800017f */
[----:B-1----:R-:W-:Y:S05]  /*9650*/  @!P0 NANOSLEEP.SYNCS 0x989680 ;  /* 0x009896800000895d */ /* 0x002fea0003900000 */
[----:B------:R-:W1:Y:S02]  /*9660*/  @!P0 SYNCS.PHASECHK.TRANS64 P0, [R6+URZ], R5 ;  /* 0x00000005060085a7 */ /* 0x000e64000800007f */
[----:B-1----:R-:W-:Y:S05]  /*9670*/  @!P0 BRA `(.L_x_162) ;  /* 0xfffffffc00f08947 */ /* 0x002fea000383ffff */
[----:B------:R-:W-:Y:S05]  /*9680*/  BRA `(.L_x_227) ;  /* 0xffffffe400e47947 */ /* 0x000fea000383ffff */
.L_x_163:
[----:B0-----:R0:W1:Y:S02]  /*9690*/  SYNCS.PHASECHK.TRANS64.TRYWAIT P0, [R7+URZ], R4 ;  /* 0x00000004070075a7 */ /* 0x001064000800017f */
[----:B-1----:R-:W-:Y:S05]  /*96a0*/  @!P0 NANOSLEEP.SYNCS 0x989680 ;  /* 0x009896800000895d */ /* 0x002fea0003900000 */
[----:B------:R-:W1:Y:S02]  /*96b0*/  @!P0 SYNCS.PHASECHK.TRANS64 P0, [R7+URZ], R4 ;  /* 0x00000004070085a7 */ /* 0x000e64000800007f */
[----:B-1----:R-:W-:Y:S05]  /*96c0*/  @!P0 BRA `(.L_x_163) ;  /* 0xfffffffc00f08947 */ /* 0x002fea000383ffff */
[----:B------:R-:W-:Y:S05]  /*96d0*/  BRA `(.L_x_228) ;  /* 0xffffffe400f47947 */ /* 0x000fea000383ffff */
.L_x_164:
[----:B0-----:R0:W1:Y:S02]  /*96e0*/  SYNCS.PHASECHK.TRANS64.TRYWAIT P0, [R6+URZ], R5 ;  /* 0x00000005060075a7 */ /* 0x001064000800017f */
[----:B-1----:R-:W-:Y:S05]  /*96f0*/  @!P0 NANOSLEEP.SYNCS 0x989680 ;  /* 0x009896800000895d */ /* 0x002fea0003900000 */
[----:B------:R-:W1:Y:S02]  /*9700*/  @!P0 SYNCS.PHASECHK.TRANS64 P0, [R6+URZ], R5 ;  /* 0x00000005060085a7 */ /* 0x000e64000800007f */
[----:B-1----:R-:W-:Y:S05]  /*9710*/  @!P0 BRA `(.L_x_164) ;  /* 0xfffffffc00f08947 */ /* 0x002fea000383ffff */
[----:B------:R-:W-:Y:S05]  /*9720*/  BRA `(.L_x_229) ;  /* 0xffffffe800047947 */ /* 0x000fea000383ffff */
.L_x_165:
[----:B0-----:R0:W1:Y:S02]  /*9730*/  SYNCS.PHASECHK.TRANS64.TRYWAIT P0, [R7+URZ], R4 ;  /* 0x00000004070075a7 */ /* 0x001064000800017f */
[----:B-1----:R-:W-:Y:S05]  /*9740*/  @!P0 NANOSLEEP.SYNCS 0x989680 ;  /* 0x009896800000895d */ /* 0x002fea0003900000 */
[----:B------:R-:W1:Y:S02]  /*9750*/  @!P0 SYNCS.PHASECHK.TRANS64 P0, [R7+URZ], R4 ;  /* 0x00000004070085a7 */ /* 0x000e64000800007f */
[----:B-1----:R-:W-:Y:S05]  /*9760*/  @!P0 BRA `(.L_x_165) ;  /* 0xfffffffc00f08947 */ /* 0x002fea000383ffff */
[----:B------:R-:W-:Y:S05]  /*9770*/  BRA `(.L_x_230) ;  /* 0xffffffe800147947 */ /* 0x000fea000383ffff */
.L_x_166:
[----:B0-----:R0:W1:Y:S02]  /*9780*/  SYNCS.PHASECHK.TRANS64.TRYWAIT P0, [R6+URZ], R5 ;  /* 0x00000005060075a7 */ /* 0x001064000800017f */
[----:B-1----:R-:W-:Y:S05]  /*9790*/  @!P0 NANOSLEEP.SYNCS 0x989680 ;  /* 0x009896800000895d */ /* 0x002fea0003900000 */
[----:B------:R-:W1:Y:S02]  /*97a0*/  @!P0 SYNCS.PHASECHK.TRANS64 P0, [R6+URZ], R5 ;  /* 0x00000005060085a7 */ /* 0x000e64000800007f */
[----:B-1----:R-:W-:Y:S05]  /*97b0*/  @!P0 BRA `(.L_x_166) ;  /* 0xfffffffc00f08947 */ /* 0x002fea000383ffff */
[----:B------:R-:W-:Y:S05]  /*97c0*/  BRA `(.L_x_231) ;  /* 0xffffffe800247947 */ /* 0x000fea000383ffff */
.L_x_167:
[----:B0-----:R0:W1:Y:S02]  /*97d0*/  SYNCS.PHASECHK.TRANS64.TRYWAIT P0, [R7+URZ], R4 ;  /* 0x00000004070075a7 */ /* 0x001064000800017f */
[----:B-1----:R-:W-:Y:S05]  /*97e0*/  @!P0 NANOSLEEP.SYNCS 0x989680 ;  /* 0x009896800000895d */ /* 0x002fea0003900000 */
[----:B------:R-:W1:Y:S02]  /*97f0*/  @!P0 SYNCS.PHASECHK.TRANS64 P0, [R7+URZ], R4 ;  /* 0x00000004070085a7 */ /* 0x000e64000800007f */
[----:B-1----:R-:W-:Y:S05]  /*9800*/  @!P0 BRA `(.L_x_167) ;  /* 0xfffffffc00f08947 */ /* 0x002fea000383ffff */
[----:B------:R-:W-:Y:S05]  /*9810*/  BRA `(.L_x_232) ;  /* 0xffffffe800347947 */ /* 0x000fea000383ffff */
.L_x_168:
[----:B0-----:R0:W1:Y:S02]  /*9820*/  SYNCS.PHASECHK.TRANS64.TRYWAIT P0, [R6+URZ], R5 ;  /* 0x00000005060075a7 */ /* 0x001064000800017f */
[----:B-1----:R-:W-:Y:S05]  /*9830*/  @!P0 NANOSLEEP.SYNCS 0x989680 ;  /* 0x009896800000895d */ /* 0x002fea0003900000 */
[----:B------:R-:W1:Y:S02]  /*9840*/  @!P0 SYNCS.PHASECHK.TRANS64 P0, [R6+URZ], R5 ;  /* 0x00000005060085a7 */ /* 0x000e64000800007f */
[----:B-1----:R-:W-:Y:S05]  /*9850*/  @!P0 BRA `(.L_x_168) ;  /* 0xfffffffc00f08947 */ /* 0x002fea000383ffff */
[----:B------:R-:W-:Y:S05]  /*9860*/  BRA `(.L_x_233) ;  /* 0xffffffe800447947 */ /* 0x000fea000383ffff */
.L_x_169:
[----:B0-----:R0:W1:Y:S02]  /*9870*/  SYNCS.PHASECHK.TRANS64.TRYWAIT P0, [R7+URZ], R4 ;  /* 0x00000004070075a7 */ /* 0x001064000800017f */
[----:B-1----:R-:W-:Y:S05]  /*9880*/  @!P0 NANOSLEEP.SYNCS 0x989680 ;  /* 0x009896800000895d */ /* 0x002fea0003900000 */
[----:B------:R-:W1:Y:S02]  /*9890*/  @!P0 SYNCS.PHASECHK.TRANS64 P0, [R7+URZ], R4 ;  /* 0x00000004070085a7 */ /* 0x000e64000800007f */
[----:B-1----:R-:W-:Y:S05]  /*98a0*/  @!P0 BRA `(.L_x_169) ;  /* 0xfffffffc00f08947 */ /* 0x002fea000383ffff */
[----:B------:R-:W-:Y:S05]  /*98b0*/  BRA `(.L_x_234) ;  /* 0xffffffe800547947 */ /* 0x000fea000383ffff */
.L_x_170:
[----:B0-----:R0:W1:Y:S02]  /*98c0*/  SYNCS.PHASECHK.TRANS64.TRYWAIT P0, [R6+URZ], R5 ;  /* 0x00000005060075a7 */ /* 0x001064000800017f */
[----:B-1----:R-:W-:Y:S05]  /*98d0*/  @!P0 NANOSLEEP.SYNCS 0x989680 ;  /* 0x009896800000895d */ /* 0x002fea0003900000 */
[----:B------:R-:W1:Y:S02]  /*98e0*/  @!P0 SYNCS.PHASECHK.TRANS64 P0, [R6+URZ], R5 ;  /* 0x00000005060085a7 */ /* 0x000e64000800007f */
[----:B-1----:R-:W-:Y:S05]  /*98f0*/  @!P0 BRA `(.L_x_170) ;  /* 0xfffffffc00f08947 */ /* 0x002fea000383ffff */
[----:B------:R-:W-:Y:S05]  /*9900*/  BRA `(.L_x_235) ;  /* 0xffffffe800647947 */ /* 0x000fea000383ffff */
.L_x_171:
[----:B0-----:R0:W1:Y:S02]  /*9910*/  SYNCS.PHASECHK.TRANS64.TRYWAIT P0, [R7+URZ], R4 ;  /* 0x00000004070075a7 */ /* 0x001064000800017f */
[----:B-1----:R-:W-:Y:S05]  /*9920*/  @!P0 NANOSLEEP.SYNCS 0x989680 ;  /* 0x009896800000895d */ /* 0x002fea0003900000 */
[----:B------:R-:W1:Y:S02]  /*9930*/  @!P0 SYNCS.PHASECHK.TRANS64 P0, [R7+URZ], R4 ;  /* 0x00000004070085a7 */ /* 0x000e64000800007f */
[----:B-1----:R-:W-:Y:S05]  /*9940*/  @!P0 BRA `(.L_x_171) ;  /* 0xfffffffc00f08947 */ /* 0x002fea000383ffff */
[----:B------:R-:W-:Y:S05]  /*9950*/  BRA `(.L_x_236) ;  /* 0xffffffe800747947 */ /* 0x000fea000383ffff */
.L_x_172:
[----:B0-----:R0:W1:Y:S02]  /*9960*/  SYNCS.PHASECHK.TRANS64.TRYWAIT P0, [R6+URZ], R5 ;  /* 0x00000005060075a7 */ /* 0x001064000800017f */
[----:B-1----:R-:W-:Y:S05]  /*9970*/  @!P0 NANOSLEEP.SYNCS 0x989680 ;  /* 0x009896800000895d */ /* 0x002fea0003900000 */
[----:B------:R-:W1:Y:S02]  /*9980*/  @!P0 SYNCS.PHASECHK.TRANS64 P0, [R6+URZ], R5 ;  /* 0x00000005060085a7 */ /* 0x000e64000800007f */
[----:B-1----:R-:W-:Y:S05]  /*9990*/  @!P0 BRA `(.L_x_172) ;  /* 0xfffffffc00f08947 */ /* 0x002fea000383ffff */
[----:B------:R-:W-:Y:S05]  /*99a0*/  BRA `(.L_x_237) ;  /* 0xffffffe800847947 */ /* 0x000fea000383ffff */
.L_x_173:
[----:B0-----:R0:W1:Y:S02]  /*99b0*/  SYNCS.PHASECHK.TRANS64.TRYWAIT P0, [R7+URZ], R4 ;  /* 0x00000004070075a7 */ /* 0x001064000800017f */
[----:B-1----:R-:W-:Y:S05]  /*99c0*/  @!P0 NANOSLEEP.SYNCS 0x989680 ;  /* 0x009896800000895d */ /* 0x002fea0003900000 */
[----:B------:R-:W1:Y:S02]  /*99d0*/  @!P0 SYNCS.PHASECHK.TRANS64 P0, [R7+URZ], R4 ;  /* 0x00000004070085a7 */ /* 0x000e64000800007f */
[----:B-1----:R-:W-:Y:S05]  /*99e0*/  @!P0 BRA `(.L_x_173) ;  /* 0xfffffffc00f08947 */ /* 0x002fea000383ffff */
[----:B------:R-:W-:Y:S05]  /*99f0*/  BRA `(.L_x_238) ;  /* 0xffffffe800947947 */ /* 0x000fea000383ffff */
.L_x_174:
[----:B0-----:R0:W1:Y:S02]  /*9a00*/  SYNCS.PHASECHK.TRANS64.TRYWAIT P0, [R6+URZ], R5 ;  /* 0x00000005060075a7 */ /* 0x001064000800017f */
[----:B-1----:R-:W-:Y:S05]  /*9a10*/  @!P0 NANOSLEEP.SYNCS 0x989680 ;  /* 0x009896800000895d */ /* 0x002fea0003900000 */
[----:B------:R-:W1:Y:S02]  /*9a20*/  @!P0 SYNCS.PHASECHK.TRANS64 P0, [R6+URZ], R5 ;  /* 0x00000005060085a7 */ /* 0x000e64000800007f */
[----:B-1----:R-:W-:Y:S05]  /*9a30*/  @!P0 BRA `(.L_x_174) ;  /* 0xfffffffc00f08947 */ /* 0x002fea000383ffff */
[----:B------:R-:W-:Y:S05]  /*9a40*/  BRA `(.L_x_239) ;  /* 0xffffffe800a47947 */ /* 0x000fea000383ffff */
.L_x_175:
[----:B0-----:R0:W1:Y:S02]  /*9a50*/  SYNCS.PHASECHK.TRANS64.TRYWAIT P0, [R7+URZ], R4 ;  /* 0x00000004070075a7 */ /* 0x001064000800017f */
[----:B-1----:R-:W-:Y:S05]  /*9a60*/  @!P0 NANOSLEEP.SYNCS 0x989680 ;  /* 0x009896800000895d */ /* 0x002fea0003900000 */
[----:B------:R-:W1:Y:S02]  /*9a70*/  @!P0 SYNCS.PHASECHK.TRANS64 P0, [R7+URZ], R4 ;  /* 0x00000004070085a7 */ /* 0x000e64000800007f */
[----:B-1----:R-:W-:Y:S05]  /*9a80*/  @!P0 BRA `(.L_x_175) ;  /* 0xfffffffc00f08947 */ /* 0x002fea000383ffff */
[----:B------:R-:W-:Y:S05]  /*9a90*/  BRA `(.L_x_240) ;  /* 0xffffffe800b47947 */ /* 0x000fea000383ffff */
.L_x_176:
[----:B0-----:R0:W1:Y:S02]  /*9aa0*/  SYNCS.PHASECHK.TRANS64.TRYWAIT P0, [R6+URZ], R5 ;  /* 0x00000005060075a7 */ /* 0x001064000800017f */
[----:B-1----:R-:W-:Y:S05]  /*9ab0*/  @!P0 NANOSLEEP.SYNCS 0x989680 ;  /* 0x009896800000895d */ /* 0x002fea0003900000 */
[----:B------:R-:W1:Y:S02]  /*9ac0*/  @!P0 SYNCS.PHASECHK.TRANS64 P0, [R6+URZ], R5 ;  /* 0x00000005060085a7 */ /* 0x000e64000800007f */
[----:B-1----:R-:W-:Y:S05]  /*9ad0*/  @!P0 BRA `(.L_x_176) ;  /* 0xfffffffc00f08947 */ /* 0x002fea000383ffff */
[----:B------:R-:W-:Y:S05]  /*9ae0*/  BRA `(.L_x_241) ;  /* 0xffffffe800c47947 */ /* 0x000fea000383ffff */
.L_x_177:
[----:B0-----:R0:W1:Y:S02]  /*9af0*/  SYNCS.PHASECHK.TRANS64.TRYWAIT P0, [R7+URZ], R4 ;  /* 0x00000004070075a7 */ /* 0x001064000800017f */
[----:B-1----:R-:W-:Y:S05]  /*9b00*/  @!P0 NANOSLEEP.SYNCS 0x989680 ;  /* 0x009896800000895d */ /* 0x002fea0003900000 */
[----:B------:R-:W1:Y:S02]  /*9b10*/  @!P0 SYNCS.PHASECHK.TRANS64 P0, [R7+URZ], R4 ;  /* 0x00000004070085a7 */ /* 0x000e64000800007f */
[----:B-1----:R-:W-:Y:S05]  /*9b20*/  @!P0 BRA `(.L_x_177) ;  /* 0xfffffffc00f08947 */ /* 0x002fea000383ffff */
[----:B------:R-:W-:Y:S05]  /*9b30*/  BRA `(.L_x_242) ;  /* 0xffffffe800d47947 */ /* 0x000fea000383ffff */
.L_x_178:
[----:B-1----:R1:W2:Y:S02]  /*9b40*/  SYNCS.PHASECHK.TRANS64.TRYWAIT P0, [R6+URZ], R5 ;  /* 0x00000005060075a7 */ /* 0x0022a4000800017f */
[----:B--2---:R-:W-:Y:S05]  /*9b50*/  @!P0 NANOSLEEP.SYNCS 0x989680 ;  /* 0x009896800000895d */ /* 0x004fea0003900000 */
[----:B------:R-:W2:Y:S02]  /*9b60*/  @!P0 SYNCS.PHASECHK.TRANS64 P0, [R6+URZ], R5 ;  /* 0x00000005060085a7 */ /* 0x000ea4000800007f */
[----:B--2---:R-:W-:Y:S05]  /*9b70*/  @!P0 BRA `(.L_x_178) ;  /* 0xfffffffc00f08947 */ /* 0x004fea000383ffff */
[----:B------:R-:W-:Y:S05]  /*9b80*/  BRA `(.L_x_243) ;  /* 0xffffffe800dc7947 */ /* 0x000fea000383ffff */
.L_x_244:
[----:B------:R-:W-:-:S00]  /*9b90*/  BRA `(.L_x_244) ;  /* 0xfffffffc00fc7947 */ /* 0x000fc0000383ffff */
[----:B------:R-:W-:-:S00]  /*9ba0*/  NOP ;  /* 0x0000000000007918 */ /* 0x000fc00000000000 */
        /* <DEDUP_REMOVED lines=13> */
.L_x_245:


//--------------------- .nv.shared._ZN7cutlass13device_kernelINS_4gemm6kernel13GemmUniversalIN4cute5tupleIJiiiiEEENS1_10collective13CollectiveMmaINS1_37MainloopSm90TmaGmmaWarpSpecializedFP8ILi56ENS5_IJNS4_1CILi1EEESB_SB_EEENS1_32KernelTmaWarpSpecializedPingpongEEENS5_IJNSA_ILi64EEESF_NSA_ILi32EEEEEENS_12float_e4m3_tENS5_IJlSB_lEEESI_SJ_NS4_8TiledMMAINS4_8MMA_AtomIJNS4_4SM904GMMA30MMA_64x64x32_F32E4M3E4M3_SS_TNILNSN_7ScaleInE1ELSP_1EEEEEENS4_6LayoutISC_NS5_IJNSA_ILi0EEEST_ST_EEEEENS5_IJNS4_10UnderscoreESW_SW_EEEEENS4_13SM90_TMA_LOADENS4_14ComposedLayoutINS4_7SwizzleILi1ELi4ELi3EEENS4_18smem_ptr_flag_bitsILi8EEENSS_INS5_IJNSA_ILi8EEESG_EEENS5_IJSG_SB_EEEEEEEvNS4_8identityESZ_S19_vS1A_EENS_8epilogue10collective6detail29Sm90TmaWarpSpecializedAdapterINS1D_15DefaultEpilogueISI_SJ_SJ_NS1C_6thread17LinearCombinationISI_Li1EffLNS1H_9ScaleType4KindE0ELNS_15FloatRoundStyleE2ESI_EENS1_15EpilogueDefaultEEEEEvvEEEEvNT_6ParamsE --------------------------
	.section	.nv.shared._ZN7cutlass13device_kernelINS_4gemm6kernel13GemmUniversalIN4cute5tupleIJiiiiEEENS1_10collective13CollectiveMmaINS1_37MainloopSm90TmaGmmaWarpSpecializedFP8ILi56ENS5_IJNS4_1CILi1EEESB_SB_EEENS1_32KernelTmaWarpSpecializedPingpongEEENS5_IJNSA_ILi64EEESF_NSA_ILi32EEEEEENS_12float_e4m3_tENS5_IJlSB_lEEESI_SJ_NS4_8TiledMMAINS4_8MMA_AtomIJNS4_4SM904GMMA30MMA_64x64x32_F32E4M3E4M3_SS_TNILNSN_7ScaleInE1ELSP_1EEEEEENS4_6LayoutISC_NS5_IJNSA_ILi0EEEST_ST_EEEEENS5_IJNS4_10UnderscoreESW_SW_EEEEENS4_13SM90_TMA_LOADENS4_14ComposedLayoutINS4_7SwizzleILi1ELi4ELi3EEENS4_18smem_ptr_flag_bitsILi8EEENSS_INS5_IJNSA_ILi8EEESG_EEENS5_IJSG_SB_EEEEEEEvNS4_8identityESZ_S19_vS1A_EENS_8epilogue10collective6detail29Sm90TmaWarpSpecializedAdapterINS1D_15DefaultEpilogueISI_SJ_SJ_NS1C_6thread17LinearCombinationISI_Li1EffLNS1H_9ScaleType4KindE0ELNS_15FloatRoundStyleE2ESI_EENS1_15EpilogueDefaultEEEEEvvEEEEvNT_6ParamsE,"aw",@nobits
	.sectionflags	@""
	.align	16
	.zero		1024


//--------------------- .nv.shared.reserved.0     --------------------------
	.section	.nv.shared.reserved.0,"aw",@nobits
	.weak		__nv_reservedSMEM_offset_0_alias
	.size		__nv_reservedSMEM_offset_0_alias, 0, 0
	.other		__nv_reservedSMEM_offset_0_alias,@"STO_CUDA_RESERVED_SHARED STV_DEFAULT"
__nv_reservedSMEM_offset_0_alias:
	.zero		0


//--------------------- .nv.global                --------------------------
	.section	.nv.global,"aw",@nobits
.nv.global:
	.type		_ZN40_INTERNAL_0b3dfec3_4_k_cu_bc24f9e6_140464cute1_E,@object
	.size		_ZN40_INTERNAL_0b3dfec3_4_k_cu_bc24f9e6_140464cute1_E,(_ZN40_INTERNAL_0b3dfec3_4_k_cu_bc24f9e6_140464cuda3std3__45__cpo6cbeginE - _ZN40_INTERNAL_0b3dfec3_4_k_cu_bc24f9e6_140464cute1_E)
_ZN40_INTERNAL_0b3dfec3_4_k_cu_bc24f9e6_140464cute1_E:
	.zero		1
	.type		_ZN40_INTERNAL_0b3dfec3_4_k_cu_bc24f9e6_140464cuda3std3__45__cpo6cbeginE,@object
	.size		_ZN40_INTERNAL_0b3dfec3_4_k_cu_bc24f9e6_140464cuda3std3__45__cpo6cbeginE,(_ZN40_INTERNAL_0b3dfec3_4_k_cu_bc24f9e6_140464cuda3std3__48in_placeE - _ZN40_INTERNAL_0b3dfec3_4_k_cu_bc24f9e6_140464cuda3std3__45__cpo6cbeginE)
_ZN40_INTERNAL_0b3dfec3_4_k_cu_bc24f9e6_140464cuda3std3__45__cpo6cbeginE:
	.zero		1
	.type		_ZN40_INTERNAL_0b3dfec3_4_k_cu_bc24f9e6_140464cuda3std3__48in_placeE,@object
	.size		_ZN40_INTERNAL_0b3dfec3_4_k_cu_bc24f9e6_140464cuda3std3__48in_placeE,(_ZN40_INTERNAL_0b3dfec3_4_k_cu_bc24f9e6_140464cuda3std6ranges3__45__cpo9iter_moveE - _ZN40_INTERNAL_0b3dfec3_4_k_cu_bc24f9e6_140464cuda3std3__48in_placeE)
_ZN40_INTERNAL_0b3dfec3_4_k_cu_bc24f9e6_140464cuda3std3__48in_placeE:
	.zero		1
	.type		_ZN40_INTERNAL_0b3dfec3_4_k_cu_bc24f9e6_140464cuda3std6ranges3__45__cpo9iter_moveE,@object
	.size		_ZN40_INTERNAL_0b3dfec3_4_k_cu_bc24f9e6_140464cuda3std6ranges3__45__cpo9iter_moveE,(_ZN40_INTERNAL_0b3dfec3_4_k_cu_bc24f9e6_140464cuda3std3__45__cpo5beginE - _ZN40_INTERNAL_0b3dfec3_4_k_cu_bc24f9e6_140464cuda3std6ranges3__45__cpo9iter_moveE)
_ZN40_INTERNAL_0b3dfec3_4_k_cu_bc24f9e6_140464cuda3std6ranges3__45__cpo9iter_moveE:
	.zero		1
	.type		_ZN40_INTERNAL_0b3dfec3_4_k_cu_bc24f9e6_140464cuda3std3__45__cpo5beginE,@object
	.size		_ZN40_INTERNAL_0b3dfec3_4_k_cu_bc24f9e6_140464cuda3std3__45__cpo5beginE,(_ZN40_INTERNAL_0b3dfec3_4_k_cu_bc24f9e6_140464cuda3std3__442_GLOBAL__N__0b3dfec3_4_k_cu_bc24f9e6_140466ignoreE - _ZN40_INTERNAL_0b3dfec3_4_k_cu_bc24f9e6_140464cuda3std3__45__cpo5beginE)
_ZN40_INTERNAL_0b3dfec3_4_k_cu_bc24f9e6_140464cuda3std3__45__cpo5beginE:
	.zero		1
	.type		_ZN40_INTERNAL_0b3dfec3_4_k_cu_bc24f9e6_140464cuda3std3__442_GLOBAL__N__0b3dfec3_4_k_cu_bc24f9e6_140466ignoreE,@object
	.size		_ZN40_INTERNAL_0b3dfec3_4_k_cu_bc24f9e6_140464cuda3std3__442_GLOBAL__N__0b3dfec3_4_k_cu_bc24f9e6_140466ignoreE,(_ZN40_INTERNAL_0b3dfec3_4_k_cu_bc24f9e6_140464cute7productE - _ZN40_INTERNAL_0b3dfec3_4_k_cu_bc24f9e6_140464cuda3std3__442_GLOBAL__N__0b3dfec3_4_k_cu_bc24f9e6_140466ignoreE)
_ZN40_INTERNAL_0b3dfec3_4_k_cu_bc24f9e6_140464cuda3std3__442_GLOBAL__N__0b3dfec3_4_k_cu_bc24f9e6_140466ignoreE:
	.zero		1
	.type		_ZN40_INTERNAL_0b3dfec3_4_k_cu_bc24f9e6_140464cute7productE,@object
	.size		_ZN40_INTERNAL_0b3dfec3_4_k_cu_bc24f9e6_140464cute7productE,(_ZN40_INTERNAL_0b3dfec3_4_k_cu_bc24f9e6_140464cuda3std3__45__cpo3endE - _ZN40_INTERNAL_0b3dfec3_4_k_cu_bc24f9e6_140464cute7productE)
_ZN40_INTERNAL_0b3dfec3_4_k_cu_bc24f9e6_140464cute7productE:
	.zero		1
	.type		_ZN40_INTERNAL_0b3dfec3_4_k_cu_bc24f9e6_140464cuda3std3__45__cpo3endE,@object
	.size		_ZN40_INTERNAL_0b3dfec3_4_k_cu_bc24f9e6_140464cuda3std3__45__cpo3endE,(_ZN40_INTERNAL_0b3dfec3_4_k_cu_bc24f9e6_140464cuda3std3__419piecewise_constructE - _ZN40_INTERNAL_0b3dfec3_4_k_cu_bc24f9e6_140464cuda3std3__45__cpo3endE)
_ZN40_INTERNAL_0b3dfec3_4_k_cu_bc24f9e6_140464cuda3std3__45__cpo3endE:
	.zero		1
	.type		_ZN40_INTERNAL_0b3dfec3_4_k_cu_bc24f9e6_140464cuda3std3__419piecewise_constructE,@object
	.size		_ZN40_INTERNAL_0b3dfec3_4_k_cu_bc24f9e6_140464cuda3std3__419piecewise_constructE,(_ZN40_INTERNAL_0b3dfec3_4_k_cu_bc24f9e6_140464cuda3std3__45__cpo4cendE - _ZN40_INTERNAL_0b3dfec3_4_k_cu_bc24f9e6_140464cuda3std3__419piecewise_constructE)
_ZN40_INTERNAL_0b3dfec3_4_k_cu_bc24f9e6_140464cuda3std3__419piecewise_constructE:
	.zero		1
	.type		_ZN40_INTERNAL_0b3dfec3_4_k_cu_bc24f9e6_140464cuda3std3__45__cpo4cendE,@object
	.size		_ZN40_INTERNAL_0b3dfec3_4_k_cu_bc24f9e6_140464cuda3std3__45__cpo4cendE,(_ZN40_INTERNAL_0b3dfec3_4_k_cu_bc24f9e6_140464cuda3std6ranges3__45__cpo4swapE - _ZN40_INTERNAL_0b3dfec3_4_k_cu_bc24f9e6_140464cuda3std3__45__cpo4cendE)
_ZN40_INTERNAL_0b3dfec3_4_k_cu_bc24f9e6_140464cuda3std3__45__cpo4cendE:
	.zero		1
	.type		_ZN40_INTERNAL_0b3dfec3_4_k_cu_bc24f9e6_140464cuda3std6ranges3__45__cpo4swapE,@object
	.size		_ZN40_INTERNAL_0b3dfec3_4_k_cu_bc24f9e6_140464cuda3std6ranges3__45__cpo4swapE,(.L_7 - _ZN40_INTERNAL_0b3dfec3_4_k_cu_bc24f9e6_140464cuda3std6ranges3__45__cpo4swapE)
_ZN40_INTERNAL_0b3dfec3_4_k_cu_bc24f9e6_140464cuda3std6ranges3__45__cpo4swapE:
	.zero		1
.L_7:


//--------------------- .nv.constant0._ZN7cutlass13device_kernelINS_4gemm6kernel13GemmUniversalIN4cute5tupleIJiiiiEEENS1_10collective13CollectiveMmaINS1_37MainloopSm90TmaGmmaWarpSpecializedFP8ILi56ENS5_IJNS4_1CILi1EEESB_SB_EEENS1_32KernelTmaWarpSpecializedPingpongEEENS5_IJNSA_ILi64EEESF_NSA_ILi32EEEEEENS_12float_e4m3_tENS5_IJlSB_lEEESI_SJ_NS4_8TiledMMAINS4_8MMA_AtomIJNS4_4SM904GMMA30MMA_64x64x32_F32E4M3E4M3_SS_TNILNSN_7ScaleInE1ELSP_1EEEEEENS4_6LayoutISC_NS5_IJNSA_ILi0EEEST_ST_EEEEENS5_IJNS4_10UnderscoreESW_SW_EEEEENS4_13SM90_TMA_LOADENS4_14ComposedLayoutINS4_7SwizzleILi1ELi4ELi3EEENS4_18smem_ptr_flag_bitsILi8EEENSS_INS5_IJNSA_ILi8EEESG_EEENS5_IJSG_SB_EEEEEEEvNS4_8identityESZ_S19_vS1A_EENS_8epilogue10collective6detail29Sm90TmaWarpSpecializedAdapterINS1D_15DefaultEpilogueISI_SJ_SJ_NS1C_6thread17LinearCombinationISI_Li1EffLNS1H_9ScaleType4KindE0ELNS_15FloatRoundStyleE2ESI_EENS1_15EpilogueDefaultEEEEEvvEEEEvNT_6ParamsE --------------------------
	.section	.nv.constant0._ZN7cutlass13device_kernelINS_4gemm6kernel13GemmUniversalIN4cute5tupleIJiiiiEEENS1_10collective13CollectiveMmaINS1_37MainloopSm90TmaGmmaWarpSpecializedFP8ILi56ENS5_IJNS4_1CILi1EEESB_SB_EEENS1_32KernelTmaWarpSpecializedPingpongEEENS5_IJNSA_ILi64EEESF_NSA_ILi32EEEEEENS_12float_e4m3_tENS5_IJlSB_lEEESI_SJ_NS4_8TiledMMAINS4_8MMA_AtomIJNS4_4SM904GMMA30MMA_64x64x32_F32E4M3E4M3_SS_TNILNSN_7ScaleInE1ELSP_1EEEEEENS4_6LayoutISC_NS5_IJNSA_ILi0EEEST_ST_EEEEENS5_IJNS4_10UnderscoreESW_SW_EEEEENS4_13SM90_TMA_LOADENS4_14ComposedLayoutINS4_7SwizzleILi1ELi4ELi3EEENS4_18smem_ptr_flag_bitsILi8EEENSS_INS5_IJNSA_ILi8EEESG_EEENS5_IJSG_SB_EEEEEEEvNS4_8identityESZ_S19_vS1A_EENS_8epilogue10collective6detail29Sm90TmaWarpSpecializedAdapterINS1D_15DefaultEpilogueISI_SJ_SJ_NS1C_6thread17LinearCombinationISI_Li1EffLNS1H_9ScaleType4KindE0ELNS_15FloatRoundStyleE2ESI_EENS1_15EpilogueDefaultEEEEEvvEEEEvNT_6ParamsE,"a",@progbits
	.sectionflags	@""
	.align	4
.nv.constant0._ZN7cutlass13device_kernelINS_4gemm6kernel13GemmUniversalIN4cute5tupleIJiiiiEEENS1_10collective13CollectiveMmaINS1_37MainloopSm90TmaGmmaWarpSpecializedFP8ILi56ENS5_IJNS4_1CILi1EEESB_SB_EEENS1_32KernelTmaWarpSpecializedPingpongEEENS5_IJNSA_ILi64EEESF_NSA_ILi32EEEEEENS_12float_e4m3_tENS5_IJlSB_lEEESI_SJ_NS4_8TiledMMAINS4_8MMA_AtomIJNS4_4SM904GMMA30MMA_64x64x32_F32E4M3E4M3_SS_TNILNSN_7ScaleInE1ELSP_1EEEEEENS4_6LayoutISC_NS5_IJNSA_ILi0EEEST_ST_EEEEENS5_IJNS4_10UnderscoreESW_SW_EEEEENS4_13SM90_TMA_LOADENS4_14ComposedLayoutINS4_7SwizzleILi1ELi4ELi3EEENS4_18smem_ptr_flag_bitsILi8EEENSS_INS5_IJNSA_ILi8EEESG_EEENS5_IJSG_SB_EEEEEEEvNS4_8identityESZ_S19_vS1A_EENS_8epilogue10collective6detail29Sm90TmaWarpSpecializedAdapterINS1D_15DefaultEpilogueISI_SJ_SJ_NS1C_6thread17LinearCombinationISI_Li1EffLNS1H_9ScaleType4KindE0ELNS_15FloatRoundStyleE2ESI_EENS1_15EpilogueDefaultEEEEEvvEEEEvNT_6ParamsE:
	.zero		1664


//--------------------- SYMBOLS --------------------------

	.type		.nv.reservedSmem.offset0,@object
	.size		.nv.reservedSmem.offset0,0x4
